//
// Generated by NVIDIA NVVM Compiler
//
// Compiler Build ID: CL-36424714
// Cuda compilation tools, release 13.0, V13.0.88
// Based on NVVM 20.0.0
//

.version 9.0
.target sm_100
.address_size 64

	// .globl	_Z18convolution_kernelPKiPiPKfiii
.const .align 4 .b8 SOBEL_X[36];
.const .align 4 .b8 SOBEL_Y[36];

.visible .entry _Z18convolution_kernelPKiPiPKfiii(
	.param .u64 .ptr .align 1 _Z18convolution_kernelPKiPiPKfiii_param_0,
	.param .u64 .ptr .align 1 _Z18convolution_kernelPKiPiPKfiii_param_1,
	.param .u64 .ptr .align 1 _Z18convolution_kernelPKiPiPKfiii_param_2,
	.param .u32 _Z18convolution_kernelPKiPiPKfiii_param_3,
	.param .u32 _Z18convolution_kernelPKiPiPKfiii_param_4,
	.param .u32 _Z18convolution_kernelPKiPiPKfiii_param_5
)
{
	.reg .pred 	%p<15>;
	.reg .b32 	%r<105>;
	.reg .b32 	%f<71>;
	.reg .b64 	%rd<25>;

	ld.param.u64 	%rd4, [_Z18convolution_kernelPKiPiPKfiii_param_0];
	ld.param.u64 	%rd3, [_Z18convolution_kernelPKiPiPKfiii_param_1];
	ld.param.u64 	%rd5, [_Z18convolution_kernelPKiPiPKfiii_param_2];
	ld.param.u32 	%r42, [_Z18convolution_kernelPKiPiPKfiii_param_3];
	ld.param.u32 	%r44, [_Z18convolution_kernelPKiPiPKfiii_param_4];
	ld.param.u32 	%r43, [_Z18convolution_kernelPKiPiPKfiii_param_5];
	cvta.to.global.u64 	%rd1, %rd5;
	cvta.to.global.u64 	%rd2, %rd4;
	mov.u32 	%r45, %ctaid.x;
	mov.u32 	%r46, %ntid.x;
	mul.lo.s32 	%r1, %r45, %r46;
	mov.u32 	%r2, %tid.x;
	add.s32 	%r47, %r1, %r2;
	mov.u32 	%r48, %ctaid.y;
	mov.u32 	%r49, %ntid.y;
	mov.u32 	%r50, %tid.y;
	mad.lo.s32 	%r51, %r48, %r49, %r50;
	shr.u32 	%r52, %r43, 31;
	add.s32 	%r53, %r43, %r52;
	shr.s32 	%r5, %r53, 1;
	sub.s32 	%r54, %r42, %r5;
	setp.ge.s32 	%p1, %r47, %r54;
	min.s32 	%r56, %r47, %r51;
	setp.lt.s32 	%p2, %r56, %r5;
	sub.s32 	%r57, %r44, %r5;
	setp.ge.s32 	%p3, %r51, %r57;
	or.pred  	%p4, %p1, %p3;
	or.pred  	%p5, %p4, %p2;
	@%p5 bra 	$L__BB0_16;
	neg.s32 	%r6, %r5;
	setp.lt.s32 	%p6, %r43, -1;
	mov.f32 	%f69, 0f00000000;
	@%p6 bra 	$L__BB0_15;
	abs.s32 	%r7, %r5;
	add.s32 	%r8, %r5, %r7;
	add.s32 	%r60, %r8, 1;
	and.b32  	%r9, %r60, 7;
	and.b32  	%r10, %r60, 3;
	and.b32  	%r61, %r60, -8;
	neg.s32 	%r11, %r61;
	add.s32 	%r62, %r2, %r5;
	add.s32 	%r12, %r62, %r1;
	mov.f32 	%f69, 0f00000000;
	mov.b32 	%r104, 0;
	mov.u32 	%r89, %r6;
$L__BB0_3:
	mov.u32 	%r13, %r89;
	setp.lt.u32 	%p7, %r8, 7;
	sub.s32 	%r64, %r51, %r13;
	mul.lo.s32 	%r15, %r64, %r42;
	add.s32 	%r16, %r15, %r47;
	mov.u32 	%r96, %r6;
	@%p7 bra 	$L__BB0_6;
	add.s32 	%r91, %r12, %r15;
	mov.u32 	%r92, %r11;
	mov.u32 	%r96, %r6;
$L__BB0_5:
	.pragma "nounroll";
	mul.wide.s32 	%rd6, %r104, 4;
	add.s64 	%rd7, %rd1, %rd6;
	mul.wide.s32 	%rd8, %r91, 4;
	add.s64 	%rd9, %rd2, %rd8;
	ld.global.u32 	%r65, [%rd9];
	cvt.rn.f32.s32 	%f18, %r65;
	ld.global.f32 	%f19, [%rd7];
	fma.rn.f32 	%f20, %f19, %f18, %f69;
	ld.global.u32 	%r66, [%rd9+-4];
	cvt.rn.f32.s32 	%f21, %r66;
	ld.global.f32 	%f22, [%rd7+4];
	fma.rn.f32 	%f23, %f22, %f21, %f20;
	ld.global.u32 	%r67, [%rd9+-8];
	cvt.rn.f32.s32 	%f24, %r67;
	ld.global.f32 	%f25, [%rd7+8];
	fma.rn.f32 	%f26, %f25, %f24, %f23;
	ld.global.u32 	%r68, [%rd9+-12];
	cvt.rn.f32.s32 	%f27, %r68;
	ld.global.f32 	%f28, [%rd7+12];
	fma.rn.f32 	%f29, %f28, %f27, %f26;
	ld.global.u32 	%r69, [%rd9+-16];
	cvt.rn.f32.s32 	%f30, %r69;
	ld.global.f32 	%f31, [%rd7+16];
	fma.rn.f32 	%f32, %f31, %f30, %f29;
	ld.global.u32 	%r70, [%rd9+-20];
	cvt.rn.f32.s32 	%f33, %r70;
	ld.global.f32 	%f34, [%rd7+20];
	fma.rn.f32 	%f35, %f34, %f33, %f32;
	ld.global.u32 	%r71, [%rd9+-24];
	cvt.rn.f32.s32 	%f36, %r71;
	ld.global.f32 	%f37, [%rd7+24];
	fma.rn.f32 	%f38, %f37, %f36, %f35;
	ld.global.u32 	%r72, [%rd9+-28];
	cvt.rn.f32.s32 	%f39, %r72;
	ld.global.f32 	%f40, [%rd7+28];
	fma.rn.f32 	%f69, %f40, %f39, %f38;
	add.s32 	%r104, %r104, 8;
	add.s32 	%r96, %r96, 8;
	add.s32 	%r92, %r92, 8;
	add.s32 	%r91, %r91, -8;
	setp.ne.s32 	%p8, %r92, 0;
	@%p8 bra 	$L__BB0_5;
$L__BB0_6:
	setp.eq.s32 	%p9, %r9, 0;
	@%p9 bra 	$L__BB0_14;
	add.s32 	%r74, %r9, -1;
	setp.lt.u32 	%p10, %r74, 3;
	@%p10 bra 	$L__BB0_9;
	sub.s32 	%r75, %r16, %r96;
	mul.wide.s32 	%rd10, %r75, 4;
	add.s64 	%rd11, %rd2, %rd10;
	ld.global.u32 	%r76, [%rd11];
	cvt.rn.f32.s32 	%f42, %r76;
	mul.wide.s32 	%rd12, %r104, 4;
	add.s64 	%rd13, %rd1, %rd12;
	ld.global.f32 	%f43, [%rd13];
	fma.rn.f32 	%f44, %f43, %f42, %f69;
	ld.global.u32 	%r77, [%rd11+-4];
	cvt.rn.f32.s32 	%f45, %r77;
	ld.global.f32 	%f46, [%rd13+4];
	fma.rn.f32 	%f47, %f46, %f45, %f44;
	ld.global.u32 	%r78, [%rd11+-8];
	cvt.rn.f32.s32 	%f48, %r78;
	ld.global.f32 	%f49, [%rd13+8];
	fma.rn.f32 	%f50, %f49, %f48, %f47;
	ld.global.u32 	%r79, [%rd11+-12];
	cvt.rn.f32.s32 	%f51, %r79;
	ld.global.f32 	%f52, [%rd13+12];
	fma.rn.f32 	%f69, %f52, %f51, %f50;
	add.s32 	%r104, %r104, 4;
	add.s32 	%r96, %r96, 4;
$L__BB0_9:
	setp.eq.s32 	%p11, %r10, 0;
	@%p11 bra 	$L__BB0_14;
	setp.eq.s32 	%p12, %r10, 1;
	@%p12 bra 	$L__BB0_12;
	sub.s32 	%r81, %r16, %r96;
	mul.wide.s32 	%rd14, %r81, 4;
	add.s64 	%rd15, %rd2, %rd14;
	ld.global.u32 	%r82, [%rd15];
	cvt.rn.f32.s32 	%f54, %r82;
	mul.wide.s32 	%rd16, %r104, 4;
	add.s64 	%rd17, %rd1, %rd16;
	ld.global.f32 	%f55, [%rd17];
	fma.rn.f32 	%f56, %f55, %f54, %f69;
	ld.global.u32 	%r83, [%rd15+-4];
	cvt.rn.f32.s32 	%f57, %r83;
	ld.global.f32 	%f58, [%rd17+4];
	fma.rn.f32 	%f69, %f58, %f57, %f56;
	add.s32 	%r104, %r104, 2;
	add.s32 	%r96, %r96, 2;
$L__BB0_12:
	and.b32  	%r84, %r8, 1;
	setp.eq.b32 	%p13, %r84, 1;
	@%p13 bra 	$L__BB0_14;
	sub.s32 	%r85, %r16, %r96;
	mul.wide.s32 	%rd18, %r85, 4;
	add.s64 	%rd19, %rd2, %rd18;
	ld.global.u32 	%r86, [%rd19];
	cvt.rn.f32.s32 	%f59, %r86;
	mul.wide.s32 	%rd20, %r104, 4;
	add.s64 	%rd21, %rd1, %rd20;
	ld.global.f32 	%f60, [%rd21];
	fma.rn.f32 	%f69, %f60, %f59, %f69;
	add.s32 	%r104, %r104, 1;
$L__BB0_14:
	add.s32 	%r89, %r13, 1;
	setp.ne.s32 	%p14, %r13, %r7;
	@%p14 bra 	$L__BB0_3;
$L__BB0_15:
	cvt.rzi.s32.f32 	%r87, %f69;
	mad.lo.s32 	%r88, %r42, %r51, %r47;
	cvta.to.global.u64 	%rd22, %rd3;
	mul.wide.s32 	%rd23, %r88, 4;
	add.s64 	%rd24, %rd22, %rd23;
	st.global.u32 	[%rd24], %r87;
$L__BB0_16:
	ret;

}
	// .globl	_Z14min_max_kernelPKiiiPiS1_
.visible .entry _Z14min_max_kernelPKiiiPiS1_(
	.param .u64 .ptr .align 1 _Z14min_max_kernelPKiiiPiS1__param_0,
	.param .u32 _Z14min_max_kernelPKiiiPiS1__param_1,
	.param .u32 _Z14min_max_kernelPKiiiPiS1__param_2,
	.param .u64 .ptr .align 1 _Z14min_max_kernelPKiiiPiS1__param_3,
	.param .u64 .ptr .align 1 _Z14min_max_kernelPKiiiPiS1__param_4
)
{
	.reg .pred 	%p<4>;
	.reg .b32 	%r<17>;
	.reg .b64 	%rd<9>;

	ld.param.u64 	%rd1, [_Z14min_max_kernelPKiiiPiS1__param_0];
	ld.param.u32 	%r3, [_Z14min_max_kernelPKiiiPiS1__param_1];
	ld.param.u32 	%r4, [_Z14min_max_kernelPKiiiPiS1__param_2];
	ld.param.u64 	%rd2, [_Z14min_max_kernelPKiiiPiS1__param_3];
	ld.param.u64 	%rd3, [_Z14min_max_kernelPKiiiPiS1__param_4];
	mov.u32 	%r6, %ctaid.x;
	mov.u32 	%r7, %ntid.x;
	mov.u32 	%r8, %tid.x;
	mad.lo.s32 	%r1, %r6, %r7, %r8;
	mov.u32 	%r9, %ctaid.y;
	mov.u32 	%r10, %ntid.y;
	mov.u32 	%r11, %tid.y;
	mad.lo.s32 	%r12, %r9, %r10, %r11;
	setp.ge.s32 	%p1, %r1, %r3;
	setp.ge.s32 	%p2, %r12, %r4;
	or.pred  	%p3, %p1, %p2;
	@%p3 bra 	$L__BB1_2;
	cvta.to.global.u64 	%rd4, %rd1;
	cvta.to.global.u64 	%rd5, %rd2;
	cvta.to.global.u64 	%rd6, %rd3;
	mad.lo.s32 	%r13, %r3, %r12, %r1;
	mul.wide.s32 	%rd7, %r13, 4;
	add.s64 	%rd8, %rd4, %rd7;
	ld.global.u32 	%r14, [%rd8];
	atom.global.min.s32 	%r15, [%rd5], %r14;
	atom.global.max.s32 	%r16, [%rd6], %r14;
$L__BB1_2:
	ret;

}
	// .globl	_Z16normalize_kernelPiiiiPKiS1_
.visible .entry _Z16normalize_kernelPiiiiPKiS1_(
	.param .u64 .ptr .align 1 _Z16normalize_kernelPiiiiPKiS1__param_0,
	.param .u32 _Z16normalize_kernelPiiiiPKiS1__param_1,
	.param .u32 _Z16normalize_kernelPiiiiPKiS1__param_2,
	.param .u32 _Z16normalize_kernelPiiiiPKiS1__param_3,
	.param .u64 .ptr .align 1 _Z16normalize_kernelPiiiiPKiS1__param_4,
	.param .u64 .ptr .align 1 _Z16normalize_kernelPiiiiPKiS1__param_5
)
{
	.reg .pred 	%p<6>;
	.reg .b32 	%r<28>;
	.reg .b32 	%f<7>;
	.reg .b64 	%rd<9>;

	ld.param.u64 	%rd1, [_Z16normalize_kernelPiiiiPKiS1__param_0];
	ld.param.u32 	%r3, [_Z16normalize_kernelPiiiiPKiS1__param_1];
	ld.param.u32 	%r4, [_Z16normalize_kernelPiiiiPKiS1__param_2];
	ld.param.u32 	%r5, [_Z16normalize_kernelPiiiiPKiS1__param_3];
	ld.param.u64 	%rd2, [_Z16normalize_kernelPiiiiPKiS1__param_4];
	ld.param.u64 	%rd3, [_Z16normalize_kernelPiiiiPKiS1__param_5];
	mov.u32 	%r6, %ctaid.x;
	mov.u32 	%r7, %ntid.x;
	mov.u32 	%r8, %tid.x;
	mad.lo.s32 	%r9, %r6, %r7, %r8;
	mov.u32 	%r10, %ctaid.y;
	mov.u32 	%r11, %ntid.y;
	mov.u32 	%r12, %tid.y;
	mad.lo.s32 	%r13, %r10, %r11, %r12;
	shr.u32 	%r14, %r5, 31;
	add.s32 	%r15, %r5, %r14;
	shr.s32 	%r16, %r15, 1;
	sub.s32 	%r17, %r3, %r16;
	setp.ge.s32 	%p1, %r9, %r17;
	min.s32 	%r19, %r9, %r13;
	setp.lt.s32 	%p2, %r19, %r16;
	sub.s32 	%r20, %r4, %r16;
	setp.ge.s32 	%p3, %r13, %r20;
	or.pred  	%p4, %p1, %p3;
	or.pred  	%p5, %p4, %p2;
	@%p5 bra 	$L__BB2_2;
	cvta.to.global.u64 	%rd4, %rd2;
	cvta.to.global.u64 	%rd5, %rd3;
	cvta.to.global.u64 	%rd6, %rd1;
	mad.lo.s32 	%r22, %r3, %r13, %r9;
	ld.global.u32 	%r23, [%rd4];
	ld.global.u32 	%r24, [%rd5];
	mul.wide.s32 	%rd7, %r22, 4;
	add.s64 	%rd8, %rd6, %rd7;
	ld.global.u32 	%r25, [%rd8];
	cvt.rn.f32.s32 	%f1, %r25;
	cvt.rn.f32.s32 	%f2, %r23;
	sub.f32 	%f3, %f1, %f2;
	mul.f32 	%f4, %f3, 0f437F0000;
	sub.s32 	%r26, %r24, %r23;
	cvt.rn.f32.s32 	%f5, %r26;
	div.rn.f32 	%f6, %f4, %f5;
	cvt.rzi.s32.f32 	%r27, %f6;
	st.global.u32 	[%rd8], %r27;
$L__BB2_2:
	ret;

}
	// .globl	_Z22merge_gradients_kernelPKiS0_Piii
.visible .entry _Z22merge_gradients_kernelPKiS0_Piii(
	.param .u64 .ptr .align 1 _Z22merge_gradients_kernelPKiS0_Piii_param_0,
	.param .u64 .ptr .align 1 _Z22merge_gradients_kernelPKiS0_Piii_param_1,
	.param .u64 .ptr .align 1 _Z22merge_gradients_kernelPKiS0_Piii_param_2,
	.param .u32 _Z22merge_gradients_kernelPKiS0_Piii_param_3,
	.param .u32 _Z22merge_gradients_kernelPKiS0_Piii_param_4
)
{
	.reg .pred 	%p<6>;
	.reg .b32 	%r<24>;
	.reg .b32 	%f<17>;
	.reg .b64 	%rd<11>;

	ld.param.u64 	%rd1, [_Z22merge_gradients_kernelPKiS0_Piii_param_0];
	ld.param.u64 	%rd2, [_Z22merge_gradients_kernelPKiS0_Piii_param_1];
	ld.param.u64 	%rd3, [_Z22merge_gradients_kernelPKiS0_Piii_param_2];
	ld.param.u32 	%r3, [_Z22merge_gradients_kernelPKiS0_Piii_param_3];
	ld.param.u32 	%r4, [_Z22merge_gradients_kernelPKiS0_Piii_param_4];
	mov.u32 	%r6, %ctaid.x;
	mov.u32 	%r7, %ntid.x;
	mov.u32 	%r8, %tid.x;
	mad.lo.s32 	%r1, %r6, %r7, %r8;
	mov.u32 	%r9, %ctaid.y;
	mov.u32 	%r10, %ntid.y;
	mov.u32 	%r11, %tid.y;
	mad.lo.s32 	%r12, %r9, %r10, %r11;
	setp.ge.s32 	%p1, %r1, %r3;
	setp.ge.s32 	%p2, %r12, %r4;
	or.pred  	%p3, %p1, %p2;
	@%p3 bra 	$L__BB3_2;
	cvta.to.global.u64 	%rd4, %rd1;
	cvta.to.global.u64 	%rd5, %rd2;
	cvta.to.global.u64 	%rd6, %rd3;
	mad.lo.s32 	%r13, %r3, %r12, %r1;
	mul.wide.s32 	%rd7, %r13, 4;
	add.s64 	%rd8, %rd4, %rd7;
	ld.global.u32 	%r14, [%rd8];
	cvt.rn.f32.s32 	%f1, %r14;
	add.s64 	%rd9, %rd5, %rd7;
	ld.global.u32 	%r15, [%rd9];
	cvt.rn.f32.s32 	%f2, %r15;
	abs.f32 	%f3, %f1;
	abs.f32 	%f4, %f2;
	mov.b32 	%r16, %f4;
	mov.b32 	%r17, %f3;
	min.s32 	%r18, %r16, %r17;
	mov.b32 	%f5, %r18;
	max.s32 	%r19, %r17, %r16;
	mov.b32 	%f6, %r19;
	and.b32  	%r20, %r19, -33554432;
	xor.b32  	%r21, %r20, 2122317824;
	mov.b32 	%f7, %r21;
	mul.f32 	%f8, %f5, %f7;
	mul.f32 	%f9, %f6, %f7;
	mul.f32 	%f10, %f8, %f8;
	fma.rn.f32 	%f11, %f9, %f9, %f10;
	sqrt.rn.f32 	%f12, %f11;
	or.b32  	%r22, %r20, 8388608;
	mov.b32 	%f13, %r22;
	mul.f32 	%f14, %f12, %f13;
	setp.eq.f32 	%p4, %f5, 0f00000000;
	selp.f32 	%f15, %f6, %f14, %p4;
	setp.eq.f32 	%p5, %f5, 0f7F800000;
	selp.f32 	%f16, 0f7F800000, %f15, %p5;
	cvt.rzi.s32.f32 	%r23, %f16;
	add.s64 	%rd10, %rd6, %rd7;
	st.global.u32 	[%rd10], %r23;
$L__BB3_2:
	ret;

}
	// .globl	_Z30non_maximum_suppression_kernelPKiS0_S0_Piii
.visible .entry _Z30non_maximum_suppression_kernelPKiS0_S0_Piii(
	.param .u64 .ptr .align 1 _Z30non_maximum_suppression_kernelPKiS0_S0_Piii_param_0,
	.param .u64 .ptr .align 1 _Z30non_maximum_suppression_kernelPKiS0_S0_Piii_param_1,
	.param .u64 .ptr .align 1 _Z30non_maximum_suppression_kernelPKiS0_S0_Piii_param_2,
	.param .u64 .ptr .align 1 _Z30non_maximum_suppression_kernelPKiS0_S0_Piii_param_3,
	.param .u32 _Z30non_maximum_suppression_kernelPKiS0_S0_Piii_param_4,
	.param .u32 _Z30non_maximum_suppression_kernelPKiS0_S0_Piii_param_5
)
{
	.reg .pred 	%p<53>;
	.reg .b32 	%r<90>;
	.reg .b32 	%f<35>;
	.reg .b64 	%rd<63>;
	.reg .b64 	%fd<28>;

	ld.param.u64 	%rd22, [_Z30non_maximum_suppression_kernelPKiS0_S0_Piii_param_0];
	ld.param.u64 	%rd23, [_Z30non_maximum_suppression_kernelPKiS0_S0_Piii_param_1];
	ld.param.u64 	%rd24, [_Z30non_maximum_suppression_kernelPKiS0_S0_Piii_param_2];
	ld.param.u64 	%rd25, [_Z30non_maximum_suppression_kernelPKiS0_S0_Piii_param_3];
	ld.param.u32 	%r29, [_Z30non_maximum_suppression_kernelPKiS0_S0_Piii_param_4];
	ld.param.u32 	%r30, [_Z30non_maximum_suppression_kernelPKiS0_S0_Piii_param_5];
	cvta.to.global.u64 	%rd1, %rd25;
	cvta.to.global.u64 	%rd2, %rd24;
	mov.u32 	%r32, %ctaid.x;
	mov.u32 	%r33, %ntid.x;
	mov.u32 	%r34, %tid.x;
	mad.lo.s32 	%r35, %r32, %r33, %r34;
	mov.u32 	%r36, %ctaid.y;
	mov.u32 	%r37, %ntid.y;
	mov.u32 	%r38, %tid.y;
	mad.lo.s32 	%r39, %r36, %r37, %r38;
	setp.lt.s32 	%p1, %r35, 1;
	setp.eq.s32 	%p2, %r39, 0;
	or.pred  	%p3, %p1, %p2;
	add.s32 	%r40, %r29, -1;
	setp.ge.s32 	%p4, %r35, %r40;
	or.pred  	%p5, %p3, %p4;
	add.s32 	%r41, %r30, -1;
	setp.ge.s32 	%p6, %r39, %r41;
	or.pred  	%p7, %p5, %p6;
	@%p7 bra 	$L__BB4_35;
	cvta.to.global.u64 	%rd26, %rd23;
	cvta.to.global.u64 	%rd27, %rd22;
	mad.lo.s32 	%r3, %r29, %r39, %r35;
	mul.wide.s32 	%rd28, %r3, 4;
	add.s64 	%rd29, %rd26, %rd28;
	ld.global.u32 	%r42, [%rd29];
	cvt.rn.f32.s32 	%f2, %r42;
	add.s64 	%rd30, %rd27, %rd28;
	ld.global.u32 	%r43, [%rd30];
	cvt.rn.f32.s32 	%f3, %r43;
	abs.f32 	%f4, %f3;
	abs.f32 	%f5, %f2;
	setp.gt.f32 	%p8, %f5, %f4;
	selp.f32 	%f6, %f5, %f4, %p8;
	selp.f32 	%f7, %f4, %f5, %p8;
	div.rn.f32 	%f8, %f7, %f6;
	mul.f32 	%f9, %f8, %f8;
	fma.rn.f32 	%f10, %f9, 0f3B33710B, 0fBC807748;
	fma.rn.f32 	%f11, %f10, %f9, 0f3D2CDAB2;
	fma.rn.f32 	%f12, %f11, %f9, 0fBD992D10;
	fma.rn.f32 	%f13, %f12, %f9, 0f3DD9EA6C;
	fma.rn.f32 	%f14, %f13, %f9, 0fBE117CB1;
	fma.rn.f32 	%f15, %f14, %f9, 0f3E4CBCE0;
	fma.rn.f32 	%f16, %f15, %f9, 0fBEAAAA7D;
	mul.f32 	%f17, %f9, %f16;
	fma.rn.f32 	%f18, %f17, %f8, %f8;
	neg.f32 	%f19, %f18;
	fma.rn.f32 	%f20, 0f3F6EE581, 0f3FD774EB, %f19;
	selp.f32 	%f21, %f20, %f18, %p8;
	selp.f32 	%f22, 0f3F6EE581, 0f3FEEE581, %p8;
	selp.f32 	%f23, %f18, %f19, %p8;
	fma.rn.f32 	%f24, %f22, 0f3FD774EB, %f23;
	setp.lt.s32 	%p9, %r43, 0;
	selp.f32 	%f25, %f24, %f21, %p9;
	add.f32 	%f26, %f5, %f4;
	setp.eq.f32 	%p10, %f6, 0f00000000;
	selp.f32 	%f27, 0f40490FDB, 0f00000000, %p9;
	setp.eq.f32 	%p11, %f4, %f5;
	selp.f32 	%f28, 0f4016CBE4, 0f3F490FDB, %p9;
	selp.f32 	%f29, %f28, %f25, %p11;
	selp.f32 	%f30, %f27, %f29, %p10;
	abs.f32 	%f31, %f26;
	setp.nan.f32 	%p12, %f31, %f31;
	copysign.f32 	%f32, %f2, %f30;
	selp.f32 	%f33, %f26, %f32, %p12;
	cvt.f64.f32 	%fd12, %f33;
	add.f64 	%fd1, %fd12, 0d400921FB54442D18;
	{
	.reg .b32 %temp; 
	mov.b64 	{%temp, %r44}, %fd1;
	}
	and.b32  	%r45, %r44, 2147483647;
	{
	.reg .b32 %temp; 
	mov.b64 	{%r46, %temp}, %fd1;
	}
	mov.f64 	%fd13, 0d400921FB54442D18;
	{
	.reg .b32 %temp; 
	mov.b64 	{%temp, %r47}, %fd13;
	}
	and.b32  	%r49, %r47, 2147483647;
	{
	.reg .b32 %temp; 
	mov.b64 	{%r50, %temp}, %fd13;
	}
	mov.b64 	%fd25, {%r46, %r45};
	mov.b64 	%fd26, {%r50, %r49};
	max.u32 	%r51, %r45, %r49;
	setp.lt.u32 	%p13, %r51, 2146435072;
	@%p13 bra 	$L__BB4_5;
	setp.num.f64 	%p29, %fd25, %fd25;
	setp.num.f64 	%p30, %fd26, %fd26;
	and.pred  	%p31, %p29, %p30;
	@%p31 bra 	$L__BB4_4;
	mov.f64 	%fd23, 0d400921FB54442D18;
	add.rn.f64 	%fd27, %fd1, %fd23;
	bra.uni 	$L__BB4_21;
$L__BB4_4:
	setp.eq.f64 	%p32, %fd25, 0d7FF0000000000000;
	selp.f64 	%fd27, 0dFFF8000000000000, %fd1, %p32;
	bra.uni 	$L__BB4_21;
$L__BB4_5:
	setp.eq.f64 	%p14, %fd26, 0d0000000000000000;
	mov.f64 	%fd27, 0dFFF8000000000000;
	@%p14 bra 	$L__BB4_21;
	setp.ltu.f64 	%p15, %fd25, %fd26;
	mov.f64 	%fd27, %fd1;
	@%p15 bra 	$L__BB4_21;
	{
	.reg .b32 %temp; 
	mov.b64 	{%temp, %r52}, %fd25;
	}
	shr.u32 	%r83, %r52, 20;
	{
	.reg .b32 %temp; 
	mov.b64 	{%temp, %r5}, %fd26;
	}
	shr.u32 	%r84, %r5, 20;
	setp.gt.u32 	%p16, %r52, 1048575;
	@%p16 bra 	$L__BB4_9;
	mul.f64 	%fd25, %fd25, 0d4350000000000000;
	{
	.reg .b32 %temp; 
	mov.b64 	{%temp, %r53}, %fd25;
	}
	shr.u32 	%r54, %r53, 20;
	add.s32 	%r55, %r83, %r54;
	add.s32 	%r83, %r55, -54;
$L__BB4_9:
	setp.gt.u32 	%p17, %r5, 1048575;
	@%p17 bra 	$L__BB4_11;
	mul.f64 	%fd26, %fd26, 0d4350000000000000;
	{
	.reg .b32 %temp; 
	mov.b64 	{%temp, %r56}, %fd26;
	}
	shr.u32 	%r57, %r56, 20;
	add.s32 	%r58, %r84, %r57;
	add.s32 	%r84, %r58, -54;
$L__BB4_11:
	mov.b64 	%rd32, %fd25;
	mov.b64 	%rd33, %fd26;
	and.b64  	%rd34, %rd32, 4503599627370495;
	or.b64  	%rd58, %rd34, 4503599627370496;
	and.b64  	%rd35, %rd33, 4503599627370495;
	or.b64  	%rd4, %rd35, 4503599627370496;
	sub.s32 	%r11, %r83, %r84;
	min.s32 	%r12, %r11, 0;
	add.s32 	%r59, %r84, %r12;
	sub.s32 	%r60, %r83, %r59;
	add.s32 	%r61, %r60, 1;
	and.b32  	%r13, %r61, 3;
	setp.eq.s32 	%p18, %r13, 0;
	mov.u32 	%r87, %r11;
	@%p18 bra 	$L__BB4_14;
	neg.s32 	%r85, %r13;
	mov.u32 	%r87, %r11;
$L__BB4_13:
	.pragma "nounroll";
	sub.s64 	%rd36, %rd58, %rd4;
	mov.b64 	%fd15, %rd36;
	{
	.reg .b32 %temp; 
	mov.b64 	{%temp, %r62}, %fd15;
	}
	setp.lt.s32 	%p19, %r62, 0;
	selp.b64 	%rd61, %rd58, %rd36, %p19;
	shl.b64 	%rd58, %rd61, 1;
	add.s32 	%r87, %r87, -1;
	add.s32 	%r85, %r85, 1;
	setp.ne.s32 	%p20, %r85, 0;
	@%p20 bra 	$L__BB4_13;
$L__BB4_14:
	sub.s32 	%r63, %r11, %r12;
	setp.lt.u32 	%p21, %r63, 3;
	@%p21 bra 	$L__BB4_16;
$L__BB4_15:
	sub.s64 	%rd37, %rd58, %rd4;
	mov.b64 	%fd16, %rd37;
	{
	.reg .b32 %temp; 
	mov.b64 	{%temp, %r64}, %fd16;
	}
	setp.lt.s32 	%p22, %r64, 0;
	selp.b64 	%rd38, %rd58, %rd37, %p22;
	shl.b64 	%rd39, %rd38, 1;
	sub.s64 	%rd40, %rd39, %rd4;
	mov.b64 	%fd17, %rd40;
	{
	.reg .b32 %temp; 
	mov.b64 	{%temp, %r65}, %fd17;
	}
	setp.lt.s32 	%p23, %r65, 0;
	selp.b64 	%rd41, %rd39, %rd40, %p23;
	shl.b64 	%rd42, %rd41, 1;
	sub.s64 	%rd43, %rd42, %rd4;
	mov.b64 	%fd18, %rd43;
	{
	.reg .b32 %temp; 
	mov.b64 	{%temp, %r66}, %fd18;
	}
	setp.lt.s32 	%p24, %r66, 0;
	selp.b64 	%rd44, %rd42, %rd43, %p24;
	shl.b64 	%rd45, %rd44, 1;
	sub.s64 	%rd46, %rd45, %rd4;
	mov.b64 	%fd19, %rd46;
	{
	.reg .b32 %temp; 
	mov.b64 	{%temp, %r67}, %fd19;
	}
	setp.lt.s32 	%p25, %r67, 0;
	selp.b64 	%rd61, %rd45, %rd46, %p25;
	shl.b64 	%rd58, %rd61, 1;
	add.s32 	%r21, %r87, -4;
	setp.gt.s32 	%p26, %r87, 3;
	mov.u32 	%r87, %r21;
	@%p26 bra 	$L__BB4_15;
$L__BB4_16:
	and.b64  	%rd14, %rd61, 9223372036854775807;
	setp.eq.s64 	%p27, %rd14, 0;
	mov.b64 	%rd62, 0;
	@%p27 bra 	$L__BB4_20;
	mov.b64 	%fd20, %rd14;
	mul.f64 	%fd21, %fd20, 0d4350000000000000;
	{
	.reg .b32 %temp; 
	mov.b64 	{%temp, %r68}, %fd21;
	}
	shr.u32 	%r69, %r68, 20;
	sub.s32 	%r70, 55, %r69;
	sub.s32 	%r22, %r84, %r70;
	shl.b64 	%rd15, %rd14, %r70;
	setp.gt.s32 	%p28, %r22, 0;
	@%p28 bra 	$L__BB4_19;
	sub.s32 	%r72, 1, %r22;
	shr.u64 	%rd62, %rd15, %r72;
	bra.uni 	$L__BB4_20;
$L__BB4_19:
	add.s32 	%r71, %r22, -1;
	cvt.u64.u32 	%rd48, %r71;
	shl.b64 	%rd49, %rd48, 52;
	add.s64 	%rd62, %rd49, %rd15;
$L__BB4_20:
	mov.b64 	%fd22, %rd62;
	copysign.f64 	%fd27, %fd1, %fd22;
$L__BB4_21:
	div.rn.f64 	%fd24, %fd27, 0d400921FB54442D18;
	cvt.rn.f32.f64 	%f34, %fd24;
	mul.f32 	%f1, %f34, 0f41000000;
	setp.gtu.f32 	%p33, %f1, 0f3F800000;
	setp.leu.f32 	%p34, %f1, 0f40E00000;
	add.s64 	%rd19, %rd2, %rd28;
	and.pred  	%p35, %p33, %p34;
	@%p35 bra 	$L__BB4_24;
	ld.global.u32 	%r89, [%rd19];
	ld.global.u32 	%r73, [%rd19+-4];
	setp.le.s32 	%p36, %r89, %r73;
	@%p36 bra 	$L__BB4_24;
	ld.global.u32 	%r74, [%rd19+4];
	setp.gt.s32 	%p37, %r89, %r74;
	@%p37 bra 	$L__BB4_33;
$L__BB4_24:
	setp.leu.f32 	%p38, %f1, 0f3F800000;
	setp.gtu.f32 	%p39, %f1, 0f40400000;
	sub.s32 	%r75, %r3, %r29;
	mul.wide.s32 	%rd51, %r75, 4;
	add.s64 	%rd20, %rd2, %rd51;
	mul.wide.s32 	%rd52, %r29, 4;
	add.s64 	%rd21, %rd19, %rd52;
	or.pred  	%p40, %p38, %p39;
	@%p40 bra 	$L__BB4_27;
	ld.global.u32 	%r89, [%rd19];
	ld.global.u32 	%r76, [%rd20+4];
	setp.le.s32 	%p41, %r89, %r76;
	@%p41 bra 	$L__BB4_27;
	ld.global.u32 	%r77, [%rd21+-4];
	setp.gt.s32 	%p42, %r89, %r77;
	@%p42 bra 	$L__BB4_33;
$L__BB4_27:
	setp.leu.f32 	%p43, %f1, 0f40400000;
	setp.gtu.f32 	%p44, %f1, 0f40A00000;
	or.pred  	%p45, %p43, %p44;
	@%p45 bra 	$L__BB4_30;
	ld.global.u32 	%r89, [%rd19];
	ld.global.u32 	%r78, [%rd20];
	setp.le.s32 	%p46, %r89, %r78;
	@%p46 bra 	$L__BB4_30;
	ld.global.u32 	%r79, [%rd21];
	setp.gt.s32 	%p47, %r89, %r79;
	@%p47 bra 	$L__BB4_33;
$L__BB4_30:
	setp.leu.f32 	%p48, %f1, 0f40A00000;
	setp.gtu.f32 	%p49, %f1, 0f40E00000;
	or.pred  	%p50, %p48, %p49;
	@%p50 bra 	$L__BB4_34;
	ld.global.u32 	%r89, [%rd19];
	ld.global.u32 	%r80, [%rd20+-4];
	setp.le.s32 	%p51, %r89, %r80;
	@%p51 bra 	$L__BB4_34;
	ld.global.u32 	%r81, [%rd21+4];
	setp.le.s32 	%p52, %r89, %r81;
	@%p52 bra 	$L__BB4_34;
$L__BB4_33:
	add.s64 	%rd56, %rd1, %rd28;
	st.global.u32 	[%rd56], %r89;
	bra.uni 	$L__BB4_35;
$L__BB4_34:
	add.s64 	%rd54, %rd1, %rd28;
	mov.b32 	%r82, 0;
	st.global.u32 	[%rd54], %r82;
$L__BB4_35:
	ret;

}
	// .globl	_Z18first_edges_kernelPKiPiiii
.visible .entry _Z18first_edges_kernelPKiPiiii(
	.param .u64 .ptr .align 1 _Z18first_edges_kernelPKiPiiii_param_0,
	.param .u64 .ptr .align 1 _Z18first_edges_kernelPKiPiiii_param_1,
	.param .u32 _Z18first_edges_kernelPKiPiiii_param_2,
	.param .u32 _Z18first_edges_kernelPKiPiiii_param_3,
	.param .u32 _Z18first_edges_kernelPKiPiiii_param_4
)
{
	.reg .pred 	%p<9>;
	.reg .b32 	%r<22>;
	.reg .b64 	%rd<11>;

	ld.param.u64 	%rd2, [_Z18first_edges_kernelPKiPiiii_param_0];
	ld.param.u64 	%rd3, [_Z18first_edges_kernelPKiPiiii_param_1];
	ld.param.u32 	%r6, [_Z18first_edges_kernelPKiPiiii_param_2];
	ld.param.u32 	%r7, [_Z18first_edges_kernelPKiPiiii_param_3];
	ld.param.u32 	%r5, [_Z18first_edges_kernelPKiPiiii_param_4];
	cvta.to.global.u64 	%rd1, %rd3;
	mov.u32 	%r9, %ctaid.x;
	mov.u32 	%r10, %ntid.x;
	mov.u32 	%r11, %tid.x;
	mad.lo.s32 	%r12, %r9, %r10, %r11;
	mov.u32 	%r13, %ctaid.y;
	mov.u32 	%r14, %ntid.y;
	mov.u32 	%r15, %tid.y;
	mad.lo.s32 	%r16, %r13, %r14, %r15;
	setp.lt.s32 	%p1, %r12, 1;
	setp.eq.s32 	%p2, %r16, 0;
	or.pred  	%p3, %p1, %p2;
	add.s32 	%r17, %r6, -1;
	setp.ge.s32 	%p4, %r12, %r17;
	or.pred  	%p5, %p3, %p4;
	add.s32 	%r18, %r7, -1;
	setp.ge.s32 	%p6, %r16, %r18;
	or.pred  	%p7, %p5, %p6;
	@%p7 bra 	$L__BB5_4;
	cvta.to.global.u64 	%rd4, %rd2;
	mad.lo.s32 	%r3, %r6, %r16, %r12;
	mul.wide.s32 	%rd5, %r3, 4;
	add.s64 	%rd6, %rd4, %rd5;
	ld.global.u32 	%r19, [%rd6];
	setp.lt.s32 	%p8, %r19, %r5;
	@%p8 bra 	$L__BB5_3;
	add.s64 	%rd8, %rd1, %rd5;
	mov.b32 	%r20, 255;
	st.global.u32 	[%rd8], %r20;
	bra.uni 	$L__BB5_4;
$L__BB5_3:
	add.s64 	%rd10, %rd1, %rd5;
	mov.b32 	%r21, 0;
	st.global.u32 	[%rd10], %r21;
$L__BB5_4:
	ret;

}
	// .globl	_Z23hysteresis_edges_kernelPKiPiiiiPb
.visible .entry _Z23hysteresis_edges_kernelPKiPiiiiPb(
	.param .u64 .ptr .align 1 _Z23hysteresis_edges_kernelPKiPiiiiPb_param_0,
	.param .u64 .ptr .align 1 _Z23hysteresis_edges_kernelPKiPiiiiPb_param_1,
	.param .u32 _Z23hysteresis_edges_kernelPKiPiiiiPb_param_2,
	.param .u32 _Z23hysteresis_edges_kernelPKiPiiiiPb_param_3,
	.param .u32 _Z23hysteresis_edges_kernelPKiPiiiiPb_param_4,
	.param .u64 .ptr .align 1 _Z23hysteresis_edges_kernelPKiPiiiiPb_param_5
)
{
	.reg .pred 	%p<18>;
	.reg .b16 	%rs<2>;
	.reg .b32 	%r<31>;
	.reg .b64 	%rd<15>;

	ld.param.u64 	%rd5, [_Z23hysteresis_edges_kernelPKiPiiiiPb_param_0];
	ld.param.u64 	%rd7, [_Z23hysteresis_edges_kernelPKiPiiiiPb_param_1];
	ld.param.u32 	%r6, [_Z23hysteresis_edges_kernelPKiPiiiiPb_param_2];
	ld.param.u32 	%r7, [_Z23hysteresis_edges_kernelPKiPiiiiPb_param_3];
	ld.param.u32 	%r5, [_Z23hysteresis_edges_kernelPKiPiiiiPb_param_4];
	ld.param.u64 	%rd6, [_Z23hysteresis_edges_kernelPKiPiiiiPb_param_5];
	cvta.to.global.u64 	%rd1, %rd7;
	mov.u32 	%r9, %ctaid.x;
	mov.u32 	%r10, %ntid.x;
	mov.u32 	%r11, %tid.x;
	mad.lo.s32 	%r12, %r9, %r10, %r11;
	mov.u32 	%r13, %ctaid.y;
	mov.u32 	%r14, %ntid.y;
	mov.u32 	%r15, %tid.y;
	mad.lo.s32 	%r16, %r13, %r14, %r15;
	setp.lt.s32 	%p1, %r12, 1;
	setp.eq.s32 	%p2, %r16, 0;
	or.pred  	%p3, %p1, %p2;
	add.s32 	%r17, %r6, -1;
	setp.ge.s32 	%p4, %r12, %r17;
	or.pred  	%p5, %p3, %p4;
	add.s32 	%r18, %r7, -1;
	setp.ge.s32 	%p6, %r16, %r18;
	or.pred  	%p7, %p5, %p6;
	@%p7 bra 	$L__BB6_12;
	cvta.to.global.u64 	%rd8, %rd5;
	mad.lo.s32 	%r3, %r6, %r16, %r12;
	mul.wide.s32 	%rd9, %r3, 4;
	add.s64 	%rd10, %rd8, %rd9;
	ld.global.u32 	%r19, [%rd10];
	setp.lt.s32 	%p8, %r19, %r5;
	@%p8 bra 	$L__BB6_12;
	add.s64 	%rd2, %rd1, %rd9;
	ld.global.u32 	%r20, [%rd2];
	setp.ne.s32 	%p9, %r20, 0;
	@%p9 bra 	$L__BB6_12;
	sub.s32 	%r21, %r3, %r6;
	mul.wide.s32 	%rd12, %r21, 4;
	add.s64 	%rd3, %rd1, %rd12;
	ld.global.u32 	%r22, [%rd3];
	setp.ne.s32 	%p10, %r22, 0;
	@%p10 bra 	$L__BB6_11;
	mul.wide.s32 	%rd13, %r6, 4;
	add.s64 	%rd4, %rd2, %rd13;
	ld.global.u32 	%r23, [%rd4];
	setp.ne.s32 	%p11, %r23, 0;
	@%p11 bra 	$L__BB6_11;
	ld.global.u32 	%r24, [%rd2+-4];
	setp.ne.s32 	%p12, %r24, 0;
	@%p12 bra 	$L__BB6_11;
	ld.global.u32 	%r25, [%rd2+4];
	setp.ne.s32 	%p13, %r25, 0;
	@%p13 bra 	$L__BB6_11;
	ld.global.u32 	%r26, [%rd3+-4];
	setp.ne.s32 	%p14, %r26, 0;
	@%p14 bra 	$L__BB6_11;
	ld.global.u32 	%r27, [%rd3+4];
	setp.ne.s32 	%p15, %r27, 0;
	@%p15 bra 	$L__BB6_11;
	ld.global.u32 	%r28, [%rd4+-4];
	setp.ne.s32 	%p16, %r28, 0;
	@%p16 bra 	$L__BB6_11;
	ld.global.u32 	%r29, [%rd4+4];
	setp.eq.s32 	%p17, %r29, 0;
	@%p17 bra 	$L__BB6_12;
$L__BB6_11:
	mov.b32 	%r30, 255;
	st.global.u32 	[%rd2], %r30;
	cvta.to.global.u64 	%rd14, %rd6;
	mov.b16 	%rs1, 1;
	st.global.u8 	[%rd14], %rs1;
$L__BB6_12:
	ret;

}


// ===== COMPILED SASS (sm_100) =====

	.target	sm_100

	.elftype	@"ET_EXEC"


//--------------------- .note.nv.tkinfo           --------------------------
	.section	.note.nv.tkinfo,"",@"SHT_NOTE"
	.sectionflags	@"SHF_NOTE_NV_TKINFO"
	.tkinfo
        /*0018*/ 	.word	0x00000002
        /*0030*/ 	.string	""
        /*0030*/ 	.string	"ptxas"
        /*0030*/ 	.string	"Cuda compilation tools, release 13.0, V13.0.88"
        /*0030*/ 	.string	"Build cuda_13.0.r13.0/compiler.36424714_0"
        /*0030*/ 	.string	"-arch sm_100 -m 64 "



//--------------------- .note.nv.cuinfo           --------------------------
	.section	.note.nv.cuinfo,"",@"SHT_NOTE"
	.sectionflags	@"SHF_NOTE_NV_CUINFO"
        /*0018*/ 	.short	0x0002
        /*001a*/ 	.short	0x0064
        /*001c*/ 	.short	0x0082
	.zero		2


//--------------------- .nv.info                  --------------------------
	.section	.nv.info,"",@"SHT_CUDA_INFO"
	.align	4


	//----- nvinfo : EIATTR_REGCOUNT
	.align		4
        /*0000*/ 	.byte	0x04, 0x2f
        /*0002*/ 	.short	(.L_3 - .L_2)
	.align		4
.L_2:
        /*0004*/ 	.word	index@(_Z18convolution_kernelPKiPiPKfiii)
        /*0008*/ 	.word	0x0000001f


	//----- nvinfo : EIATTR_FRAME_SIZE
	.align		4
.L_3:
        /*000c*/ 	.byte	0x04, 0x11
        /*000e*/ 	.short	(.L_5 - .L_4)
	.align		4
.L_4:
        /*0010*/ 	.word	index@(_Z18convolution_kernelPKiPiPKfiii)
        /*0014*/ 	.word	0x00000000


	//----- nvinfo : EIATTR_REGCOUNT
	.align		4
.L_5:
        /*0018*/ 	.byte	0x04, 0x2f
        /*001a*/ 	.short	(.L_7 - .L_6)
	.align		4
.L_6:
        /*001c*/ 	.word	index@(_Z14min_max_kernelPKiiiPiS1_)
        /*0020*/ 	.word	0x0000000e


	//----- nvinfo : EIATTR_FRAME_SIZE
	.align		4
.L_7:
        /*0024*/ 	.byte	0x04, 0x11
        /*0026*/ 	.short	(.L_9 - .L_8)
	.align		4
.L_8:
        /*0028*/ 	.word	index@(_Z14min_max_kernelPKiiiPiS1_)
        /*002c*/ 	.word	0x00000000


	//----- nvinfo : EIATTR_REGCOUNT
	.align		4
.L_9:
        /*0030*/ 	.byte	0x04, 0x2f
        /*0032*/ 	.short	(.L_11 - .L_10)
	.align		4
.L_10:
        /*0034*/ 	.word	index@(_Z16normalize_kernelPiiiiPKiS1_)
        /*0038*/ 	.word	0x00000010


	//----- nvinfo : EIATTR_FRAME_SIZE
	.align		4
.L_11:
        /*003c*/ 	.byte	0x04, 0x11
        /*003e*/ 	.short	(.L_13 - .L_12)
	.align		4
.L_12:
        /*0040*/ 	.word	index@($__internal_3_$__cuda_sm3x_div_rn_noftz_f32_slowpath)
        /*0044*/ 	.word	0x00000000


	//----- nvinfo : EIATTR_FRAME_SIZE
	.align		4
.L_13:
        /*0048*/ 	.byte	0x04, 0x11
        /*004a*/ 	.short	(.L_15 - .L_14)
	.align		4
.L_14:
        /*004c*/ 	.word	index@(_Z16normalize_kernelPiiiiPKiS1_)
        /*0050*/ 	.word	0x00000000


	//----- nvinfo : EIATTR_REGCOUNT
	.align		4
.L_15:
        /*0054*/ 	.byte	0x04, 0x2f
        /*0056*/ 	.short	(.L_17 - .L_16)
	.align		4
.L_16:
        /*0058*/ 	.word	index@(_Z22merge_gradients_kernelPKiS0_Piii)
        /*005c*/ 	.word	0x0000000e


	//----- nvinfo : EIATTR_FRAME_SIZE
	.align		4
.L_17:
        /*0060*/ 	.byte	0x04, 0x11
        /*0062*/ 	.short	(.L_19 - .L_18)
	.align		4
.L_18:
        /*0064*/ 	.word	index@($__internal_2_$__cuda_sm20_sqrt_rn_f32_slowpath)
        /*0068*/ 	.word	0x00000000


	//----- nvinfo : EIATTR_FRAME_SIZE
	.align		4
.L_19:
        /*006c*/ 	.byte	0x04, 0x11
        /*006e*/ 	.short	(.L_21 - .L_20)
	.align		4
.L_20:
        /*0070*/ 	.word	index@(_Z22merge_gradients_kernelPKiS0_Piii)
        /*0074*/ 	.word	0x00000000


	//----- nvinfo : EIATTR_REGCOUNT
	.align		4
.L_21:
        /*0078*/ 	.byte	0x04, 0x2f
        /*007a*/ 	.short	(.L_23 - .L_22)
	.align		4
.L_22:
        /*007c*/ 	.word	index@(_Z30non_maximum_suppression_kernelPKiS0_S0_Piii)
        /*0080*/ 	.word	0x00000017


	//----- nvinfo : EIATTR_FRAME_SIZE
	.align		4
.L_23:
        /*0084*/ 	.byte	0x04, 0x11
        /*0086*/ 	.short	(.L_25 - .L_24)
	.align		4
.L_24:
        /*0088*/ 	.word	index@($__internal_1_$__cuda_sm3x_div_rn_noftz_f32_slowpath)
        /*008c*/ 	.word	0x00000000


	//----- nvinfo : EIATTR_FRAME_SIZE
	.align		4
.L_25:
        /*0090*/ 	.byte	0x04, 0x11
        /*0092*/ 	.short	(.L_27 - .L_26)
	.align		4
.L_26:
        /*0094*/ 	.word	index@($__internal_0_$__cuda_sm20_div_rn_f64_full)
        /*0098*/ 	.word	0x00000000


	//----- nvinfo : EIATTR_FRAME_SIZE
	.align		4
.L_27:
        /*009c*/ 	.byte	0x04, 0x11
        /*009e*/ 	.short	(.L_29 - .L_28)
	.align		4
.L_28:
        /*00a0*/ 	.word	index@(_Z30non_maximum_suppression_kernelPKiS0_S0_Piii)
        /*00a4*/ 	.word	0x00000000


	//----- nvinfo : EIATTR_REGCOUNT
	.align		4
.L_29:
        /*00a8*/ 	.byte	0x04, 0x2f
        /*00aa*/ 	.short	(.L_31 - .L_30)
	.align		4
.L_30:
        /*00ac*/ 	.word	index@(_Z18first_edges_kernelPKiPiiii)
        /*00b0*/ 	.word	0x0000000c


	//----- nvinfo : EIATTR_FRAME_SIZE
	.align		4
.L_31:
        /*00b4*/ 	.byte	0x04, 0x11
        /*00b6*/ 	.short	(.L_33 - .L_32)
	.align		4
.L_32:
        /*00b8*/ 	.word	index@(_Z18first_edges_kernelPKiPiiii)
        /*00bc*/ 	.word	0x00000000


	//----- nvinfo : EIATTR_REGCOUNT
	.align		4
.L_33:
        /*00c0*/ 	.byte	0x04, 0x2f
        /*00c2*/ 	.short	(.L_35 - .L_34)
	.align		4
.L_34:
        /*00c4*/ 	.word	index@(_Z23hysteresis_edges_kernelPKiPiiiiPb)
        /*00c8*/ 	.word	0x0000000a


	//----- nvinfo : EIATTR_FRAME_SIZE
	.align		4
.L_35:
        /*00cc*/ 	.byte	0x04, 0x11
        /*00ce*/ 	.short	(.L_37 - .L_36)
	.align		4
.L_36:
        /*00d0*/ 	.word	index@(_Z23hysteresis_edges_kernelPKiPiiiiPb)
        /*00d4*/ 	.word	0x00000000


	//----- nvinfo : EIATTR_MIN_STACK_SIZE
	.align		4
.L_37:
        /*00d8*/ 	.byte	0x04, 0x12
        /*00da*/ 	.short	(.L_39 - .L_38)
	.align		4
.L_38:
        /*00dc*/ 	.word	index@(_Z23hysteresis_edges_kernelPKiPiiiiPb)
        /*00e0*/ 	.word	0x00000000


	//----- nvinfo : EIATTR_MIN_STACK_SIZE
	.align		4
.L_39:
        /*00e4*/ 	.byte	0x04, 0x12
        /*00e6*/ 	.short	(.L_41 - .L_40)
	.align		4
.L_40:
        /*00e8*/ 	.word	index@(_Z18first_edges_kernelPKiPiiii)
        /*00ec*/ 	.word	0x00000000


	//----- nvinfo : EIATTR_MIN_STACK_SIZE
	.align		4
.L_41:
        /*00f0*/ 	.byte	0x04, 0x12
        /*00f2*/ 	.short	(.L_43 - .L_42)
	.align		4
.L_42:
        /*00f4*/ 	.word	index@(_Z30non_maximum_suppression_kernelPKiS0_S0_Piii)
        /*00f8*/ 	.word	0x00000000


	//----- nvinfo : EIATTR_MIN_STACK_SIZE
	.align		4
.L_43:
        /*00fc*/ 	.byte	0x04, 0x12
        /*00fe*/ 	.short	(.L_45 - .L_44)
	.align		4
.L_44:
        /*0100*/ 	.word	index@(_Z22merge_gradients_kernelPKiS0_Piii)
        /*0104*/ 	.word	0x00000000


	//----- nvinfo : EIATTR_MIN_STACK_SIZE
	.align		4
.L_45:
        /*0108*/ 	.byte	0x04, 0x12
        /*010a*/ 	.short	(.L_47 - .L_46)
	.align		4
.L_46:
        /*010c*/ 	.word	index@(_Z16normalize_kernelPiiiiPKiS1_)
        /*0110*/ 	.word	0x00000000


	//----- nvinfo : EIATTR_MIN_STACK_SIZE
	.align		4
.L_47:
        /*0114*/ 	.byte	0x04, 0x12
        /*0116*/ 	.short	(.L_49 - .L_48)
	.align		4
.L_48:
        /*0118*/ 	.word	index@(_Z14min_max_kernelPKiiiPiS1_)
        /*011c*/ 	.word	0x00000000


	//----- nvinfo : EIATTR_MIN_STACK_SIZE
	.align		4
.L_49:
        /*0120*/ 	.byte	0x04, 0x12
        /*0122*/ 	.short	(.L_51 - .L_50)
	.align		4
.L_50:
        /*0124*/ 	.word	index@(_Z18convolution_kernelPKiPiPKfiii)
        /*0128*/ 	.word	0x00000000
.L_51:


//--------------------- .nv.compat                --------------------------
	.section	.nv.compat,"",@"SHT_CUDA_COMPAT_INFO"
	.align	4
        /*0000*/ 	.byte	0x02, 0x09, 0x00, 0x00, 0x02, 0x02, 0x01, 0x00, 0x02, 0x05, 0x05, 0x00, 0x03, 0x07, 0x01, 0x01
        /*0010*/ 	.byte	0x02, 0x03, 0x00, 0x00, 0x02, 0x06, 0x01, 0x00, 0x04, 0x0b, 0x08, 0x00, 0x01, 0x00, 0x00, 0x00
        /*0020*/ 	.byte	0x00, 0x00, 0x00, 0x00


//--------------------- .nv.info._Z23hysteresis_edges_kernelPKiPiiiiPb --------------------------
	.section	.nv.info._Z23hysteresis_edges_kernelPKiPiiiiPb,"",@"SHT_CUDA_INFO"
	.sectionflags	@""
	.align	4


	//----- nvinfo : EIATTR_CUDA_API_VERSION
	.align		4
        /*0000*/ 	.byte	0x04, 0x37
        /*0002*/ 	.short	(.L_53 - .L_52)
.L_52:
        /*0004*/ 	.word	0x00000082


	//----- nvinfo : EIATTR_KPARAM_INFO
	.align		4
.L_53:
        /*0008*/ 	.byte	0x04, 0x17
        /*000a*/ 	.short	(.L_55 - .L_54)
.L_54:
        /*000c*/ 	.word	0x00000000
        /*0010*/ 	.short	0x0005
        /*0012*/ 	.short	0x0020
        /*0014*/ 	.byte	0x00, 0xf5, 0x21, 0x00


	//----- nvinfo : EIATTR_KPARAM_INFO
	.align		4
.L_55:
        /*0018*/ 	.byte	0x04, 0x17
        /*001a*/ 	.short	(.L_57 - .L_56)
.L_56:
        /*001c*/ 	.word	0x00000000
        /*0020*/ 	.short	0x0004
        /*0022*/ 	.short	0x0018
        /*0024*/ 	.byte	0x00, 0xf0, 0x11, 0x00


	//----- nvinfo : EIATTR_KPARAM_INFO
	.align		4
.L_57:
        /*0028*/ 	.byte	0x04, 0x17
        /*002a*/ 	.short	(.L_59 - .L_58)
.L_58:
        /*002c*/ 	.word	0x00000000
        /*0030*/ 	.short	0x0003
        /*0032*/ 	.short	0x0014
        /*0034*/ 	.byte	0x00, 0xf0, 0x11, 0x00


	//----- nvinfo : EIATTR_KPARAM_INFO
	.align		4
.L_59:
        /*0038*/ 	.byte	0x04, 0x17
        /*003a*/ 	.short	(.L_61 - .L_60)
.L_60:
        /*003c*/ 	.word	0x00000000
        /*0040*/ 	.short	0x0002
        /*0042*/ 	.short	0x0010
        /*0044*/ 	.byte	0x00, 0xf0, 0x11, 0x00


	//----- nvinfo : EIATTR_KPARAM_INFO
	.align		4
.L_61:
        /*0048*/ 	.byte	0x04, 0x17
        /*004a*/ 	.short	(.L_63 - .L_62)
.L_62:
        /*004c*/ 	.word	0x00000000
        /*0050*/ 	.short	0x0001
        /*0052*/ 	.short	0x0008
        /*0054*/ 	.byte	0x00, 0xf5, 0x21, 0x00


	//----- nvinfo : EIATTR_KPARAM_INFO
	.align		4
.L_63:
        /*0058*/ 	.byte	0x04, 0x17
        /*005a*/ 	.short	(.L_65 - .L_64)
.L_64:
        /*005c*/ 	.word	0x00000000
        /*0060*/ 	.short	0x0000
        /*0062*/ 	.short	0x0000
        /*0064*/ 	.byte	0x00, 0xf5, 0x21, 0x00


	//----- nvinfo : EIATTR_SPARSE_MMA_MASK
	.align		4
.L_65:
        /*0068*/ 	.byte	0x03, 0x50
        /*006a*/ 	.short	0x0000


	//----- nvinfo : EIATTR_MAXREG_COUNT
	.align		4
        /*006c*/ 	.byte	0x03, 0x1b
        /*006e*/ 	.short	0x00ff


	//----- nvinfo : EIATTR_MERCURY_ISA_VERSION
	.align		4
        /*0070*/ 	.byte	0x03, 0x5f
        /*0072*/ 	.short	0x0101


	//----- nvinfo : EIATTR_VRC_CTA_INIT_COUNT
	.align		4
        /*0074*/ 	.byte	0x02, 0x4a
	.zero		1
	.zero		1


	//----- nvinfo : EIATTR_EXIT_INSTR_OFFSETS
	.align		4
        /*0078*/ 	.byte	0x04, 0x1c
        /*007a*/ 	.short	(.L_67 - .L_66)


	//   ....[0]....
.L_66:
        /*007c*/ 	.word	0x00000100


	//   ....[1]....
        /*0080*/ 	.word	0x00000180


	//   ....[2]....
        /*0084*/ 	.word	0x000001d0


	//   ....[3]....
        /*0088*/ 	.word	0x00000390


	//   ....[4]....
        /*008c*/ 	.word	0x00000400


	//----- nvinfo : EIATTR_CRS_STACK_SIZE
	.align		4
.L_67:
        /*0090*/ 	.byte	0x04, 0x1e
        /*0092*/ 	.short	(.L_69 - .L_68)
.L_68:
        /*0094*/ 	.word	0x00000000


	//----- nvinfo : EIATTR_CBANK_PARAM_SIZE
	.align		4
.L_69:
        /*0098*/ 	.byte	0x03, 0x19
        /*009a*/ 	.short	0x0028


	//----- nvinfo : EIATTR_PARAM_CBANK
	.align		4
        /*009c*/ 	.byte	0x04, 0x0a
        /*009e*/ 	.short	(.L_71 - .L_70)
	.align		4
.L_70:
        /*00a0*/ 	.word	index@(.nv.constant0._Z23hysteresis_edges_kernelPKiPiiiiPb)
        /*00a4*/ 	.short	0x0380
        /*00a6*/ 	.short	0x0028


	//----- nvinfo : EIATTR_SW_WAR
	.align		4
.L_71:
        /*00a8*/ 	.byte	0x04, 0x36
        /*00aa*/ 	.short	(.L_73 - .L_72)
.L_72:
        /*00ac*/ 	.word	0x00000008
.L_73:


//--------------------- .nv.info._Z18first_edges_kernelPKiPiiii --------------------------
	.section	.nv.info._Z18first_edges_kernelPKiPiiii,"",@"SHT_CUDA_INFO"
	.sectionflags	@""
	.align	4


	//----- nvinfo : EIATTR_CUDA_API_VERSION
	.align		4
        /*0000*/ 	.byte	0x04, 0x37
        /*0002*/ 	.short	(.L_75 - .L_74)
.L_74:
        /*0004*/ 	.word	0x00000082


	//----- nvinfo : EIATTR_KPARAM_INFO
	.align		4
.L_75:
        /*0008*/ 	.byte	0x04, 0x17
        /*000a*/ 	.short	(.L_77 - .L_76)
.L_76:
        /*000c*/ 	.word	0x00000000
        /*0010*/ 	.short	0x0004
        /*0012*/ 	.short	0x0018
        /*0014*/ 	.byte	0x00, 0xf0, 0x11, 0x00


	//----- nvinfo : EIATTR_KPARAM_INFO
	.align		4
.L_77:
        /*0018*/ 	.byte	0x04, 0x17
        /*001a*/ 	.short	(.L_79 - .L_78)
.L_78:
        /*001c*/ 	.word	0x00000000
        /*0020*/ 	.short	0x0003
        /*0022*/ 	.short	0x0014
        /*0024*/ 	.byte	0x00, 0xf0, 0x11, 0x00


	//----- nvinfo : EIATTR_KPARAM_INFO
	.align		4
.L_79:
        /*0028*/ 	.byte	0x04, 0x17
        /*002a*/ 	.short	(.L_81 - .L_80)
.L_80:
        /*002c*/ 	.word	0x00000000
        /*0030*/ 	.short	0x0002
        /*0032*/ 	.short	0x0010
        /*0034*/ 	.byte	0x00, 0xf0, 0x11, 0x00


	//----- nvinfo : EIATTR_KPARAM_INFO
	.align		4
.L_81:
        /*0038*/ 	.byte	0x04, 0x17
        /*003a*/ 	.short	(.L_83 - .L_82)
.L_82:
        /*003c*/ 	.word	0x00000000
        /*0040*/ 	.short	0x0001
        /*0042*/ 	.short	0x0008
        /*0044*/ 	.byte	0x00, 0xf5, 0x21, 0x00


	//----- nvinfo : EIATTR_KPARAM_INFO
	.align		4
.L_83:
        /*0048*/ 	.byte	0x04, 0x17
        /*004a*/ 	.short	(.L_85 - .L_84)
.L_84:
        /*004c*/ 	.word	0x00000000
        /*0050*/ 	.short	0x0000
        /*0052*/ 	.short	0x0000
        /*0054*/ 	.byte	0x00, 0xf5, 0x21, 0x00


	//----- nvinfo : EIATTR_SPARSE_MMA_MASK
	.align		4
.L_85:
        /*0058*/ 	.byte	0x03, 0x50
        /*005a*/ 	.short	0x0000


	//----- nvinfo : EIATTR_MAXREG_COUNT
	.align		4
        /*005c*/ 	.byte	0x03, 0x1b
        /*005e*/ 	.short	0x00ff


	//----- nvinfo : EIATTR_MERCURY_ISA_VERSION
	.align		4
        /*0060*/ 	.byte	0x03, 0x5f
        /*0062*/ 	.short	0x0101


	//----- nvinfo : EIATTR_VRC_CTA_INIT_COUNT
	.align		4
        /*0064*/ 	.byte	0x02, 0x4a
	.zero		1
	.zero		1


	//----- nvinfo : EIATTR_EXIT_INSTR_OFFSETS
	.align		4
        /*0068*/ 	.byte	0x04, 0x1c
        /*006a*/ 	.short	(.L_87 - .L_86)


	//   ....[0]....
.L_86:
        /*006c*/ 	.word	0x00000100


	//   ....[1]....
        /*0070*/ 	.word	0x000001c0


	//   ....[2]....
        /*0074*/ 	.word	0x00000200


	//----- nvinfo : EIATTR_CBANK_PARAM_SIZE
	.align		4
.L_87:
        /*0078*/ 	.byte	0x03, 0x19
        /*007a*/ 	.short	0x001c


	//----- nvinfo : EIATTR_PARAM_CBANK
	.align		4
        /*007c*/ 	.byte	0x04, 0x0a
        /*007e*/ 	.short	(.L_89 - .L_88)
	.align		4
.L_88:
        /*0080*/ 	.word	index@(.nv.constant0._Z18first_edges_kernelPKiPiiii)
        /*0084*/ 	.short	0x0380
        /*0086*/ 	.short	0x001c


	//----- nvinfo : EIATTR_SW_WAR
	.align		4
.L_89:
        /*0088*/ 	.byte	0x04, 0x36
        /*008a*/ 	.short	(.L_91 - .L_90)
.L_90:
        /*008c*/ 	.word	0x00000008
.L_91:


//--------------------- .nv.info._Z30non_maximum_suppression_kernelPKiS0_S0_Piii --------------------------
	.section	.nv.info._Z30non_maximum_suppression_kernelPKiS0_S0_Piii,"",@"SHT_CUDA_INFO"
	.sectionflags	@""
	.align	4


	//----- nvinfo : EIATTR_CUDA_API_VERSION
	.align		4
        /*0000*/ 	.byte	0x04, 0x37
        /*0002*/ 	.short	(.L_93 - .L_92)
.L_92:
        /*0004*/ 	.word	0x00000082


	//----- nvinfo : EIATTR_KPARAM_INFO
	.align		4
.L_93:
        /*0008*/ 	.byte	0x04, 0x17
        /*000a*/ 	.short	(.L_95 - .L_94)
.L_94:
        /*000c*/ 	.word	0x00000000
        /*0010*/ 	.short	0x0005
        /*0012*/ 	.short	0x0024
        /*0014*/ 	.byte	0x00, 0xf0, 0x11, 0x00


	//----- nvinfo : EIATTR_KPARAM_INFO
	.align		4
.L_95:
        /*0018*/ 	.byte	0x04, 0x17
        /*001a*/ 	.short	(.L_97 - .L_96)
.L_96:
        /*001c*/ 	.word	0x00000000
        /*0020*/ 	.short	0x0004
        /*0022*/ 	.short	0x0020
        /*0024*/ 	.byte	0x00, 0xf0, 0x11, 0x00


	//----- nvinfo : EIATTR_KPARAM_INFO
	.align		4
.L_97:
        /*0028*/ 	.byte	0x04, 0x17
        /*002a*/ 	.short	(.L_99 - .L_98)
.L_98:
        /*002c*/ 	.word	0x00000000
        /*0030*/ 	.short	0x0003
        /*0032*/ 	.short	0x0018
        /*0034*/ 	.byte	0x00, 0xf5, 0x21, 0x00


	//----- nvinfo : EIATTR_KPARAM_INFO
	.align		4
.L_99:
        /*0038*/ 	.byte	0x04, 0x17
        /*003a*/ 	.short	(.L_101 - .L_100)
.L_100:
        /*003c*/ 	.word	0x00000000
        /*0040*/ 	.short	0x0002
        /*0042*/ 	.short	0x0010
        /*0044*/ 	.byte	0x00, 0xf5, 0x21, 0x00


	//----- nvinfo : EIATTR_KPARAM_INFO
	.align		4
.L_101:
        /*0048*/ 	.byte	0x04, 0x17
        /*004a*/ 	.short	(.L_103 - .L_102)
.L_102:
        /*004c*/ 	.word	0x00000000
        /*0050*/ 	.short	0x0001
        /*0052*/ 	.short	0x0008
        /*0054*/ 	.byte	0x00, 0xf5, 0x21, 0x00


	//----- nvinfo : EIATTR_KPARAM_INFO
	.align		4
.L_103:
        /*0058*/ 	.byte	0x04, 0x17
        /*005a*/ 	.short	(.L_105 - .L_104)
.L_104:
        /*005c*/ 	.word	0x00000000
        /*0060*/ 	.short	0x0000
        /*0062*/ 	.short	0x0000
        /*0064*/ 	.byte	0x00, 0xf5, 0x21, 0x00


	//----- nvinfo : EIATTR_SPARSE_MMA_MASK
	.align		4
.L_105:
        /*0068*/ 	.byte	0x03, 0x50
        /*006a*/ 	.short	0x0000


	//----- nvinfo : EIATTR_MAXREG_COUNT
	.align		4
        /*006c*/ 	.byte	0x03, 0x1b
        /*006e*/ 	.short	0x00ff


	//----- nvinfo : EIATTR_MERCURY_ISA_VERSION
	.align		4
        /*0070*/ 	.byte	0x03, 0x5f
        /*0072*/ 	.short	0x0101


	//----- nvinfo : EIATTR_VRC_CTA_INIT_COUNT
	.align		4
        /*0074*/ 	.byte	0x02, 0x4a
	.zero		1
	.zero		1


	//----- nvinfo : EIATTR_EXIT_INSTR_OFFSETS
	.align		4
        /*0078*/ 	.byte	0x04, 0x1c
        /*007a*/ 	.short	(.L_107 - .L_106)


	//   ....[0]....
.L_106:
        /*007c*/ 	.word	0x00000100


	//   ....[1]....
        /*0080*/ 	.word	0x00001090


	//   ....[2]....
        /*0084*/ 	.word	0x000010e0


	//----- nvinfo : EIATTR_CRS_STACK_SIZE
	.align		4
.L_107:
        /*0088*/ 	.byte	0x04, 0x1e
        /*008a*/ 	.short	(.L_109 - .L_108)
.L_108:
        /*008c*/ 	.word	0x00000000


	//----- nvinfo : EIATTR_CBANK_PARAM_SIZE
	.align		4
.L_109:
        /*0090*/ 	.byte	0x03, 0x19
        /*0092*/ 	.short	0x0028


	//----- nvinfo : EIATTR_PARAM_CBANK
	.align		4
        /*0094*/ 	.byte	0x04, 0x0a
        /*0096*/ 	.short	(.L_111 - .L_110)
	.align		4
.L_110:
        /*0098*/ 	.word	index@(.nv.constant0._Z30non_maximum_suppression_kernelPKiS0_S0_Piii)
        /*009c*/ 	.short	0x0380
        /*009e*/ 	.short	0x0028


	//----- nvinfo : EIATTR_SW_WAR
	.align		4
.L_111:
        /*00a0*/ 	.byte	0x04, 0x36
        /*00a2*/ 	.short	(.L_113 - .L_112)
.L_112:
        /*00a4*/ 	.word	0x00000008
.L_113:


//--------------------- .nv.info._Z22merge_gradients_kernelPKiS0_Piii --------------------------
	.section	.nv.info._Z22merge_gradients_kernelPKiS0_Piii,"",@"SHT_CUDA_INFO"
	.sectionflags	@""
	.align	4


	//----- nvinfo : EIATTR_CUDA_API_VERSION
	.align		4
        /*0000*/ 	.byte	0x04, 0x37
        /*0002*/ 	.short	(.L_115 - .L_114)
.L_114:
        /*0004*/ 	.word	0x00000082


	//----- nvinfo : EIATTR_KPARAM_INFO
	.align		4
.L_115:
        /*0008*/ 	.byte	0x04, 0x17
        /*000a*/ 	.short	(.L_117 - .L_116)
.L_116:
        /*000c*/ 	.word	0x00000000
        /*0010*/ 	.short	0x0004
        /*0012*/ 	.short	0x001c
        /*0014*/ 	.byte	0x00, 0xf0, 0x11, 0x00


	//----- nvinfo : EIATTR_KPARAM_INFO
	.align		4
.L_117:
        /*0018*/ 	.byte	0x04, 0x17
        /*001a*/ 	.short	(.L_119 - .L_118)
.L_118:
        /*001c*/ 	.word	0x00000000
        /*0020*/ 	.short	0x0003
        /*0022*/ 	.short	0x0018
        /*0024*/ 	.byte	0x00, 0xf0, 0x11, 0x00


	//----- nvinfo : EIATTR_KPARAM_INFO
	.align		4
.L_119:
        /*0028*/ 	.byte	0x04, 0x17
        /*002a*/ 	.short	(.L_121 - .L_120)
.L_120:
        /*002c*/ 	.word	0x00000000
        /*0030*/ 	.short	0x0002
        /*0032*/ 	.short	0x0010
        /*0034*/ 	.byte	0x00, 0xf5, 0x21, 0x00


	//----- nvinfo : EIATTR_KPARAM_INFO
	.align		4
.L_121:
        /*0038*/ 	.byte	0x04, 0x17
        /*003a*/ 	.short	(.L_123 - .L_122)
.L_122:
        /*003c*/ 	.word	0x00000000
        /*0040*/ 	.short	0x0001
        /*0042*/ 	.short	0x0008
        /*0044*/ 	.byte	0x00, 0xf5, 0x21, 0x00


	//----- nvinfo : EIATTR_KPARAM_INFO
	.align		4
.L_123:
        /*0048*/ 	.byte	0x04, 0x17
        /*004a*/ 	.short	(.L_125 - .L_124)
.L_124:
        /*004c*/ 	.word	0x00000000
        /*0050*/ 	.short	0x0000
        /*0052*/ 	.short	0x0000
        /*0054*/ 	.byte	0x00, 0xf5, 0x21, 0x00


	//----- nvinfo : EIATTR_SPARSE_MMA_MASK
	.align		4
.L_125:
        /*0058*/ 	.byte	0x03, 0x50
        /*005a*/ 	.short	0x0000


	//----- nvinfo : EIATTR_MAXREG_COUNT
	.align		4
        /*005c*/ 	.byte	0x03, 0x1b
        /*005e*/ 	.short	0x00ff


	//----- nvinfo : EIATTR_MERCURY_ISA_VERSION
	.align		4
        /*0060*/ 	.byte	0x03, 0x5f
        /*0062*/ 	.short	0x0101


	//----- nvinfo : EIATTR_VRC_CTA_INIT_COUNT
	.align		4
        /*0064*/ 	.byte	0x02, 0x4a
	.zero		1
	.zero		1


	//----- nvinfo : EIATTR_EXIT_INSTR_OFFSETS
	.align		4
        /*0068*/ 	.byte	0x04, 0x1c
        /*006a*/ 	.short	(.L_127 - .L_126)


	//   ....[0]....
.L_126:
        /*006c*/ 	.word	0x000000c0


	//   ....[1]....
        /*0070*/ 	.word	0x00000370


	//----- nvinfo : EIATTR_CRS_STACK_SIZE
	.align		4
.L_127:
        /*0074*/ 	.byte	0x04, 0x1e
        /*0076*/ 	.short	(.L_129 - .L_128)
.L_128:
        /*0078*/ 	.word	0x00000000


	//----- nvinfo : EIATTR_CBANK_PARAM_SIZE
	.align		4
.L_129:
        /*007c*/ 	.byte	0x03, 0x19
        /*007e*/ 	.short	0x0020


	//----- nvinfo : EIATTR_PARAM_CBANK
	.align		4
        /*0080*/ 	.byte	0x04, 0x0a
        /*0082*/ 	.short	(.L_131 - .L_130)
	.align		4
.L_130:
        /*0084*/ 	.word	index@(.nv.constant0._Z22merge_gradients_kernelPKiS0_Piii)
        /*0088*/ 	.short	0x0380
        /*008a*/ 	.short	0x0020


	//----- nvinfo : EIATTR_SW_WAR
	.align		4
.L_131:
        /*008c*/ 	.byte	0x04, 0x36
        /*008e*/ 	.short	(.L_133 - .L_132)
.L_132:
        /*0090*/ 	.word	0x00000008
.L_133:


//--------------------- .nv.info._Z16normalize_kernelPiiiiPKiS1_ --------------------------
	.section	.nv.info._Z16normalize_kernelPiiiiPKiS1_,"",@"SHT_CUDA_INFO"
	.sectionflags	@""
	.align	4


	//----- nvinfo : EIATTR_CUDA_API_VERSION
	.align		4
        /*0000*/ 	.byte	0x04, 0x37
        /*0002*/ 	.short	(.L_135 - .L_134)
.L_134:
        /*0004*/ 	.word	0x00000082


	//----- nvinfo : EIATTR_KPARAM_INFO
	.align		4
.L_135:
        /*0008*/ 	.byte	0x04, 0x17
        /*000a*/ 	.short	(.L_137 - .L_136)
.L_136:
        /*000c*/ 	.word	0x00000000
        /*0010*/ 	.short	0x0005
        /*0012*/ 	.short	0x0020
        /*0014*/ 	.byte	0x00, 0xf5, 0x21, 0x00


	//----- nvinfo : EIATTR_KPARAM_INFO
	.align		4
.L_137:
        /*0018*/ 	.byte	0x04, 0x17
        /*001a*/ 	.short	(.L_139 - .L_138)
.L_138:
        /*001c*/ 	.word	0x00000000
        /*0020*/ 	.short	0x0004
        /*0022*/ 	.short	0x0018
        /*0024*/ 	.byte	0x00, 0xf5, 0x21, 0x00


	//----- nvinfo : EIATTR_KPARAM_INFO
	.align		4
.L_139:
        /*0028*/ 	.byte	0x04, 0x17
        /*002a*/ 	.short	(.L_141 - .L_140)
.L_140:
        /*002c*/ 	.word	0x00000000
        /*0030*/ 	.short	0x0003
        /*0032*/ 	.short	0x0010
        /*0034*/ 	.byte	0x00, 0xf0, 0x11, 0x00


	//----- nvinfo : EIATTR_KPARAM_INFO
	.align		4
.L_141:
        /*0038*/ 	.byte	0x04, 0x17
        /*003a*/ 	.short	(.L_143 - .L_142)
.L_142:
        /*003c*/ 	.word	0x00000000
        /*0040*/ 	.short	0x0002
        /*0042*/ 	.short	0x000c
        /*0044*/ 	.byte	0x00, 0xf0, 0x11, 0x00


	//----- nvinfo : EIATTR_KPARAM_INFO
	.align		4
.L_143:
        /*0048*/ 	.byte	0x04, 0x17
        /*004a*/ 	.short	(.L_145 - .L_144)
.L_144:
        /*004c*/ 	.word	0x00000000
        /*0050*/ 	.short	0x0001
        /*0052*/ 	.short	0x0008
        /*0054*/ 	.byte	0x00, 0xf0, 0x11, 0x00


	//----- nvinfo : EIATTR_KPARAM_INFO
	.align		4
.L_145:
        /*0058*/ 	.byte	0x04, 0x17
        /*005a*/ 	.short	(.L_147 - .L_146)
.L_146:
        /*005c*/ 	.word	0x00000000
        /*0060*/ 	.short	0x0000
        /*0062*/ 	.short	0x0000
        /*0064*/ 	.byte	0x00, 0xf5, 0x21, 0x00


	//----- nvinfo : EIATTR_SPARSE_MMA_MASK
	.align		4
.L_147:
        /*0068*/ 	.byte	0x03, 0x50
        /*006a*/ 	.short	0x0000


	//----- nvinfo : EIATTR_MAXREG_COUNT
	.align		4
        /*006c*/ 	.byte	0x03, 0x1b
        /*006e*/ 	.short	0x00ff


	//----- nvinfo : EIATTR_MERCURY_ISA_VERSION
	.align		4
        /*0070*/ 	.byte	0x03, 0x5f
        /*0072*/ 	.short	0x0101


	//----- nvinfo : EIATTR_VRC_CTA_INIT_COUNT
	.align		4
        /*0074*/ 	.byte	0x02, 0x4a
	.zero		1
	.zero		1


	//----- nvinfo : EIATTR_EXIT_INSTR_OFFSETS
	.align		4
        /*0078*/ 	.byte	0x04, 0x1c
        /*007a*/ 	.short	(.L_149 - .L_148)


	//   ....[0]....
.L_148:
        /*007c*/ 	.word	0x00000130


	//   ....[1]....
        /*0080*/ 	.word	0x00000320


	//----- nvinfo : EIATTR_CRS_STACK_SIZE
	.align		4
.L_149:
        /*0084*/ 	.byte	0x04, 0x1e
        /*0086*/ 	.short	(.L_151 - .L_150)
.L_150:
        /*0088*/ 	.word	0x00000000


	//----- nvinfo : EIATTR_CBANK_PARAM_SIZE
	.align		4
.L_151:
        /*008c*/ 	.byte	0x03, 0x19
        /*008e*/ 	.short	0x0028


	//----- nvinfo : EIATTR_PARAM_CBANK
	.align		4
        /*0090*/ 	.byte	0x04, 0x0a
        /*0092*/ 	.short	(.L_153 - .L_152)
	.align		4
.L_152:
        /*0094*/ 	.word	index@(.nv.constant0._Z16normalize_kernelPiiiiPKiS1_)
        /*0098*/ 	.short	0x0380
        /*009a*/ 	.short	0x0028


	//----- nvinfo : EIATTR_SW_WAR
	.align		4
.L_153:
        /*009c*/ 	.byte	0x04, 0x36
        /*009e*/ 	.short	(.L_155 - .L_154)
.L_154:
        /*00a0*/ 	.word	0x00000008
.L_155:


//--------------------- .nv.info._Z14min_max_kernelPKiiiPiS1_ --------------------------
	.section	.nv.info._Z14min_max_kernelPKiiiPiS1_,"",@"SHT_CUDA_INFO"
	.sectionflags	@""
	.align	4


	//----- nvinfo : EIATTR_CUDA_API_VERSION
	.align		4
        /*0000*/ 	.byte	0x04, 0x37
        /*0002*/ 	.short	(.L_157 - .L_156)
.L_156:
        /*0004*/ 	.word	0x00000082


	//----- nvinfo : EIATTR_KPARAM_INFO
	.align		4
.L_157:
        /*0008*/ 	.byte	0x04, 0x17
        /*000a*/ 	.short	(.L_159 - .L_158)
.L_158:
        /*000c*/ 	.word	0x00000000
        /*0010*/ 	.short	0x0004
        /*0012*/ 	.short	0x0018
        /*0014*/ 	.byte	0x00, 0xf5, 0x21, 0x00


	//----- nvinfo : EIATTR_KPARAM_INFO
	.align		4
.L_159:
        /*0018*/ 	.byte	0x04, 0x17
        /*001a*/ 	.short	(.L_161 - .L_160)
.L_160:
        /*001c*/ 	.word	0x00000000
        /*0020*/ 	.short	0x0003
        /*0022*/ 	.short	0x0010
        /*0024*/ 	.byte	0x00, 0xf5, 0x21, 0x00


	//----- nvinfo : EIATTR_KPARAM_INFO
	.align		4
.L_161:
        /*0028*/ 	.byte	0x04, 0x17
        /*002a*/ 	.short	(.L_163 - .L_162)
.L_162:
        /*002c*/ 	.word	0x00000000
        /*0030*/ 	.short	0x0002
        /*0032*/ 	.short	0x000c
        /*0034*/ 	.byte	0x00, 0xf0, 0x11, 0x00


	//----- nvinfo : EIATTR_KPARAM_INFO
	.align		4
.L_163:
        /*0038*/ 	.byte	0x04, 0x17
        /*003a*/ 	.short	(.L_165 - .L_164)
.L_164:
        /*003c*/ 	.word	0x00000000
        /*0040*/ 	.short	0x0001
        /*0042*/ 	.short	0x0008
        /*0044*/ 	.byte	0x00, 0xf0, 0x11, 0x00


	//----- nvinfo : EIATTR_KPARAM_INFO
	.align		4
.L_165:
        /*0048*/ 	.byte	0x04, 0x17
        /*004a*/ 	.short	(.L_167 - .L_166)
.L_166:
        /*004c*/ 	.word	0x00000000
        /*0050*/ 	.short	0x0000
        /*0052*/ 	.short	0x0000
        /*0054*/ 	.byte	0x00, 0xf5, 0x21, 0x00


	//----- nvinfo : EIATTR_SPARSE_MMA_MASK
	.align		4
.L_167:
        /*0058*/ 	.byte	0x03, 0x50
        /*005a*/ 	.short	0x0000


	//----- nvinfo : EIATTR_MAXREG_COUNT
	.align		4
        /*005c*/ 	.byte	0x03, 0x1b
        /*005e*/ 	.short	0x00ff


	//----- nvinfo : EIATTR_MERCURY_ISA_VERSION
	.align		4
        /*0060*/ 	.byte	0x03, 0x5f
        /*0062*/ 	.short	0x0101


	//----- nvinfo : EIATTR_INT_WARP_WIDE_INSTR_OFFSETS
	.align		4
        /*0064*/ 	.byte	0x04, 0x31
        /*0066*/ 	.short	(.L_169 - .L_168)


	//   ....[0]....
.L_168:
        /*0068*/ 	.word	0x00000130


	//   ....[1]....
        /*006c*/ 	.word	0x00000180


	//   ....[2]....
        /*0070*/ 	.word	0x00000190


	//----- nvinfo : EIATTR_VRC_CTA_INIT_COUNT
	.align		4
.L_169:
        /*0074*/ 	.byte	0x02, 0x4a
	.zero		1
	.zero		1


	//----- nvinfo : EIATTR_EXIT_INSTR_OFFSETS
	.align		4
        /*0078*/ 	.byte	0x04, 0x1c
        /*007a*/ 	.short	(.L_171 - .L_170)


	//   ....[0]....
.L_170:
        /*007c*/ 	.word	0x000000c0


	//   ....[1]....
        /*0080*/ 	.word	0x000001e0


	//----- nvinfo : EIATTR_CBANK_PARAM_SIZE
	.align		4
.L_171:
        /*0084*/ 	.byte	0x03, 0x19
        /*0086*/ 	.short	0x0020


	//----- nvinfo : EIATTR_PARAM_CBANK
	.align		4
        /*0088*/ 	.byte	0x04, 0x0a
        /*008a*/ 	.short	(.L_173 - .L_172)
	.align		4
.L_172:
        /*008c*/ 	.word	index@(.nv.constant0._Z14min_max_kernelPKiiiPiS1_)
        /*0090*/ 	.short	0x0380
        /*0092*/ 	.short	0x0020


	//----- nvinfo : EIATTR_SW_WAR
	.align		4
.L_173:
        /*0094*/ 	.byte	0x04, 0x36
        /*0096*/ 	.short	(.L_175 - .L_174)
.L_174:
        /*0098*/ 	.word	0x00000008
.L_175:


//--------------------- .nv.info._Z18convolution_kernelPKiPiPKfiii --------------------------
	.section	.nv.info._Z18convolution_kernelPKiPiPKfiii,"",@"SHT_CUDA_INFO"
	.sectionflags	@""
	.align	4


	//----- nvinfo : EIATTR_CUDA_API_VERSION
	.align		4
        /*0000*/ 	.byte	0x04, 0x37
        /*0002*/ 	.short	(.L_177 - .L_176)
.L_176:
        /*0004*/ 	.word	0x00000082


	//----- nvinfo : EIATTR_KPARAM_INFO
	.align		4
.L_177:
        /*0008*/ 	.byte	0x04, 0x17
        /*000a*/ 	.short	(.L_179 - .L_178)
.L_178:
        /*000c*/ 	.word	0x00000000
        /*0010*/ 	.short	0x0005
        /*0012*/ 	.short	0x0020
        /*0014*/ 	.byte	0x00, 0xf0, 0x11, 0x00


	//----- nvinfo : EIATTR_KPARAM_INFO
	.align		4
.L_179:
        /*0018*/ 	.byte	0x04, 0x17
        /*001a*/ 	.short	(.L_181 - .L_180)
.L_180:
        /*001c*/ 	.word	0x00000000
        /*0020*/ 	.short	0x0004
        /*0022*/ 	.short	0x001c
        /*0024*/ 	.byte	0x00, 0xf0, 0x11, 0x00


	//----- nvinfo : EIATTR_KPARAM_INFO
	.align		4
.L_181:
        /*0028*/ 	.byte	0x04, 0x17
        /*002a*/ 	.short	(.L_183 - .L_182)
.L_182:
        /*002c*/ 	.word	0x00000000
        /*0030*/ 	.short	0x0003
        /*0032*/ 	.short	0x0018
        /*0034*/ 	.byte	0x00, 0xf0, 0x11, 0x00


	//----- nvinfo : EIATTR_KPARAM_INFO
	.align		4
.L_183:
        /*0038*/ 	.byte	0x04, 0x17
        /*003a*/ 	.short	(.L_185 - .L_184)
.L_184:
        /*003c*/ 	.word	0x00000000
        /*0040*/ 	.short	0x0002
        /*0042*/ 	.short	0x0010
        /*0044*/ 	.byte	0x00, 0xf5, 0x21, 0x00


	//----- nvinfo : EIATTR_KPARAM_INFO
	.align		4
.L_185:
        /*0048*/ 	.byte	0x04, 0x17
        /*004a*/ 	.short	(.L_187 - .L_186)
.L_186:
        /*004c*/ 	.word	0x00000000
        /*0050*/ 	.short	0x0001
        /*0052*/ 	.short	0x0008
        /*0054*/ 	.byte	0x00, 0xf5, 0x21, 0x00


	//----- nvinfo : EIATTR_KPARAM_INFO
	.align		4
.L_187:
        /*0058*/ 	.byte	0x04, 0x17
        /*005a*/ 	.short	(.L_189 - .L_188)
.L_188:
        /*005c*/ 	.word	0x00000000
        /*0060*/ 	.short	0x0000
        /*0062*/ 	.short	0x0000
        /*0064*/ 	.byte	0x00, 0xf5, 0x21, 0x00


	//----- nvinfo : EIATTR_SPARSE_MMA_MASK
	.align		4
.L_189:
        /*0068*/ 	.byte	0x03, 0x50
        /*006a*/ 	.short	0x0000


	//----- nvinfo : EIATTR_MAXREG_COUNT
	.align		4
        /*006c*/ 	.byte	0x03, 0x1b
        /*006e*/ 	.short	0x00ff


	//----- nvinfo : EIATTR_MERCURY_ISA_VERSION
	.align		4
        /*0070*/ 	.byte	0x03, 0x5f
        /*0072*/ 	.short	0x0101


	//----- nvinfo : EIATTR_VRC_CTA_INIT_COUNT
	.align		4
        /*0074*/ 	.byte	0x02, 0x4a
	.zero		1
	.zero		1


	//----- nvinfo : EIATTR_EXIT_INSTR_OFFSETS
	.align		4
        /*0078*/ 	.byte	0x04, 0x1c
        /*007a*/ 	.short	(.L_191 - .L_190)


	//   ....[0]....
.L_190:
        /*007c*/ 	.word	0x00000140


	//   ....[1]....
        /*0080*/ 	.word	0x000009b0


	//----- nvinfo : EIATTR_CBANK_PARAM_SIZE
	.align		4
.L_191:
        /*0084*/ 	.byte	0x03, 0x19
        /*0086*/ 	.short	0x0024


	//----- nvinfo : EIATTR_PARAM_CBANK
	.align		4
        /*0088*/ 	.byte	0x04, 0x0a
        /*008a*/ 	.short	(.L_193 - .L_192)
	.align		4
.L_192:
        /*008c*/ 	.word	index@(.nv.constant0._Z18convolution_kernelPKiPiPKfiii)
        /*0090*/ 	.short	0x0380
        /*0092*/ 	.short	0x0024


	//----- nvinfo : EIATTR_SW_WAR
	.align		4
.L_193:
        /*0094*/ 	.byte	0x04, 0x36
        /*0096*/ 	.short	(.L_195 - .L_194)
.L_194:
        /*0098*/ 	.word	0x00000008
.L_195:


//--------------------- .nv.callgraph             --------------------------
	.section	.nv.callgraph,"",@"SHT_CUDA_CALLGRAPH"
	.align	4
	.sectionentsize	8
	.align		4
        /*0000*/ 	.word	0x00000000
	.align		4
        /*0004*/ 	.word	0xffffffff
	.align		4
        /*0008*/ 	.word	0x00000000
	.align		4
        /*000c*/ 	.word	0xfffffffe
	.align		4
        /*0010*/ 	.word	0x00000000
	.align		4
        /*0014*/ 	.word	0xfffffffd
	.align		4
        /*0018*/ 	.word	0x00000000
	.align		4
        /*001c*/ 	.word	0xfffffffc


//--------------------- .nv.constant3             --------------------------
	.section	.nv.constant3,"a",@progbits
	.align	4
.nv.constant3:
	.type		SOBEL_X,@object
	.size		SOBEL_X,(SOBEL_Y - SOBEL_X)
SOBEL_X:
	.zero		36
	.type		SOBEL_Y,@object
	.size		SOBEL_Y,(.L_1 - SOBEL_Y)
SOBEL_Y:
	.zero		36
.L_1:


//--------------------- .text._Z23hysteresis_edges_kernelPKiPiiiiPb --------------------------
	.section	.text._Z23hysteresis_edges_kernelPKiPiiiiPb,"ax",@progbits
	.align	128
        .global         _Z23hysteresis_edges_kernelPKiPiiiiPb
        .type           _Z23hysteresis_edges_kernelPKiPiiiiPb,@function
        .size           _Z23hysteresis_edges_kernelPKiPiiiiPb,(.L_x_76 - _Z23hysteresis_edges_kernelPKiPiiiiPb)
        .other          _Z23hysteresis_edges_kernelPKiPiiiiPb,@"STO_CUDA_ENTRY STV_DEFAULT"
_Z23hysteresis_edges_kernelPKiPiiiiPb:
.text._Z23hysteresis_edges_kernelPKiPiiiiPb:
[----:B------:R-:W-:Y:S01]  /*0000*/  LDC R1, c[0x0][0x37c] ;  /* 0x0000df00ff017b82 */ /* 0x000fe20000000800 */
[----:B------:R-:W0:Y:S07]  /*0010*/  S2R R5, SR_TID.Y ;  /* 0x0000000000057919 */ /* 0x000e2e0000002200 */
[----:B------:R-:W1:Y:S01]  /*0020*/  LDC R7, c[0x0][0x360] ;  /* 0x0000d800ff077b82 */ /* 0x000e620000000800 */
[----:B------:R-:W1:Y:S07]  /*0030*/  S2R R4, SR_TID.X ;  /* 0x0000000000047919 */ /* 0x000e6e0000002100 */
[----:B------:R-:W0:Y:S08]  /*0040*/  S2UR UR5, SR_CTAID.Y ;  /* 0x00000000000579c3 */ /* 0x000e300000002600 */
[----:B------:R-:W0:Y:S08]  /*0050*/  LDC R0, c[0x0][0x364] ;  /* 0x0000d900ff007b82 */ /* 0x000e300000000800 */
[----:B------:R-:W1:Y:S08]  /*0060*/  S2UR UR4, SR_CTAID.X ;  /* 0x00000000000479c3 */ /* 0x000e700000002500 */
[----:B------:R-:W2:Y:S01]  /*0070*/  LDC.64 R2, c[0x0][0x390] ;  /* 0x0000e400ff027b82 */ /* 0x000ea20000000a00 */
[----:B0-----:R-:W-:-:S05]  /*0080*/  IMAD R0, R0, UR5, R5 ;  /* 0x0000000500007c24 */ /* 0x001fca000f8e0205 */
[----:B------:R-:W-:Y:S01]  /*0090*/  ISETP.NE.AND P0, PT, R0, RZ, PT ;  /* 0x000000ff0000720c */ /* 0x000fe20003f05270 */
[----:B-1----:R-:W-:-:S05]  /*00a0*/  IMAD R7, R7, UR4, R4 ;  /* 0x0000000407077c24 */ /* 0x002fca000f8e0204 */
[----:B------:R-:W-:Y:S01]  /*00b0*/  ISETP.LT.OR P0, PT, R7, 0x1, !P0 ;  /* 0x000000010700780c */ /* 0x000fe20004701670 */
[----:B--2---:R-:W-:Y:S02]  /*00c0*/  VIADD R4, R2, 0xffffffff ;  /* 0xffffffff02047836 */ /* 0x004fe40000000000 */
[----:B------:R-:W-:-:S03]  /*00d0*/  VIADD R3, R3, 0xffffffff ;  /* 0xffffffff03037836 */ /* 0x000fc60000000000 */
[----:B------:R-:W-:-:S04]  /*00e0*/  ISETP.GE.OR P0, PT, R7, R4, P0 ;  /* 0x000000040700720c */ /* 0x000fc80000706670 */
[----:B------:R-:W-:-:S13]  /*00f0*/  ISETP.GE.OR P0, PT, R0, R3, P0 ;  /* 0x000000030000720c */ /* 0x000fda0000706670 */
[----:B------:R-:W-:Y:S05]  /*0100*/  @P0 EXIT ;  /* 0x000000000000094d */ /* 0x000fea0003800000 */
[----:B------:R-:W0:Y:S01]  /*0110*/  LDC.64 R4, c[0x0][0x380] ;  /* 0x0000e000ff047b82 */ /* 0x000e220000000a00 */
[----:B------:R-:W1:Y:S01]  /*0120*/  LDCU.64 UR4, c[0x0][0x358] ;  /* 0x00006b00ff0477ac */ /* 0x000e620008000a00 */
[----:B------:R-:W-:Y:S01]  /*0130*/  IMAD R3, R0, R2, R7 ;  /* 0x0000000200037224 */ /* 0x000fe200078e0207 */
[----:B------:R-:W2:Y:S03]  /*0140*/  LDCU UR6, c[0x0][0x398] ;  /* 0x00007300ff0677ac */ /* 0x000ea60008000800 */
[----:B0-----:R-:W-:-:S06]  /*0150*/  IMAD.WIDE R4, R3, 0x4, R4 ;  /* 0x0000000403047825 */ /* 0x001fcc00078e0204 */
[----:B-1----:R-:W2:Y:S02]  /*0160*/  LDG.E R4, desc[UR4][R4.64] ;  /* 0x0000000404047981 */ /* 0x002ea4000c1e1900 */
[----:B--2---:R-:W-:-:S13]  /*0170*/  ISETP.GE.AND P0, PT, R4, UR6, PT ;  /* 0x0000000604007c0c */ /* 0x004fda000bf06270 */
[----:B------:R-:W-:Y:S05]  /*0180*/  @!P0 EXIT ;  /* 0x000000000000894d */ /* 0x000fea0003800000 */
[----:B------:R-:W0:Y:S02]  /*0190*/  LDC.64 R6, c[0x0][0x388] ;  /* 0x0000e200ff067b82 */ /* 0x000e240000000a00 */
[----:B0-----:R-:W-:-:S05]  /*01a0*/  IMAD.WIDE R4, R3, 0x4, R6 ;  /* 0x0000000403047825 */ /* 0x001fca00078e0206 */
[----:B------:R-:W2:Y:S02]  /*01b0*/  LDG.E R0, desc[UR4][R4.64] ;  /* 0x0000000404007981 */ /* 0x000ea4000c1e1900 */
[----:B--2---:R-:W-:-:S13]  /*01c0*/  ISETP.NE.AND P0, PT, R0, RZ, PT ;  /* 0x000000ff0000720c */ /* 0x004fda0003f05270 */
[----:B------:R-:W-:Y:S05]  /*01d0*/  @P0 EXIT ;  /* 0x000000000000094d */ /* 0x000fea0003800000 */
[----:B------:R-:W-:-:S04]  /*01e0*/  IMAD.IADD R3, R3, 0x1, -R2 ;  /* 0x0000000103037824 */ /* 0x000fc800078e0a02 */
[----:B------:R-:W-:-:S05]  /*01f0*/  IMAD.WIDE R6, R3, 0x4, R6 ;  /* 0x0000000403067825 */ /* 0x000fca00078e0206 */
[----:B------:R-:W2:Y:S01]  /*0200*/  LDG.E R0, desc[UR4][R6.64] ;  /* 0x0000000406007981 */ /* 0x000ea2000c1e1900 */
[----:B------:R-:W-:Y:S01]  /*0210*/  BSSY.RECONVERGENT B0, `(.L_x_0) ;  /* 0x0000019000007945 */ /* 0x000fe20003800200 */
[----:B--2---:R-:W-:-:S13]  /*0220*/  ISETP.NE.AND P0, PT, R0, RZ, PT ;  /* 0x000000ff0000720c */ /* 0x004fda0003f05270 */
[----:B------:R-:W-:Y:S05]  /*0230*/  @P0 BRA `(.L_x_1) ;  /* 0x0000000000580947 */ /* 0x000fea0003800000 */
[----:B------:R-:W-:-:S05]  /*0240*/  IMAD.WIDE R2, R2, 0x4, R4 ;  /* 0x0000000402027825 */ /* 0x000fca00078e0204 */
[----:B------:R-:W2:Y:S02]  /*0250*/  LDG.E R0, desc[UR4][R2.64] ;  /* 0x0000000402007981 */ /* 0x000ea4000c1e1900 */
[----:B--2---:R-:W-:-:S13]  /*0260*/  ISETP.NE.AND P0, PT, R0, RZ, PT ;  /* 0x000000ff0000720c */ /* 0x004fda0003f05270 */
[----:B------:R-:W-:Y:S05]  /*0270*/  @P0 BRA `(.L_x_1) ;  /* 0x0000000000480947 */ /* 0x000fea0003800000 */
        /* <DEDUP_REMOVED lines=17> */
[----:B------:R-:W-:Y:S05]  /*0390*/  @!P0 EXIT ;  /* 0x000000000000894d */ /* 0x000fea0003800000 */
.L_x_1:
[----:B------:R-:W-:Y:S05]  /*03a0*/  BSYNC.RECONVERGENT B0 ;  /* 0x0000000000007941 */ /* 0x000fea0003800200 */
.L_x_0:
[----:B------:R-:W0:Y:S01]  /*03b0*/  LDC.64 R2, c[0x0][0x3a0] ;  /* 0x0000e800ff027b82 */ /* 0x000e220000000a00 */
[----:B------:R-:W-:Y:S02]  /*03c0*/  IMAD.MOV.U32 R7, RZ, RZ, 0xff ;  /* 0x000000ffff077424 */ /* 0x000fe400078e00ff */
[----:B------:R-:W-:-:S03]  /*03d0*/  IMAD.MOV.U32 R0, RZ, RZ, 0x1 ;  /* 0x00000001ff007424 */ /* 0x000fc600078e00ff */
[----:B------:R-:W-:Y:S04]  /*03e0*/  STG.E desc[UR4][R4.64], R7 ;  /* 0x0000000704007986 */ /* 0x000fe8000c101904 */
[----:B0-----:R-:W-:Y:S01]  /*03f0*/  STG.E.U8 desc[UR4][R2.64], R0 ;  /* 0x0000000002007986 */ /* 0x001fe2000c101104 */
[----:B------:R-:W-:Y:S05]  /*0400*/  EXIT ;  /* 0x000000000000794d */ /* 0x000fea0003800000 */
.L_x_2:
[----:B------:R-:W-:-:S00]  /*0410*/  BRA `(.L_x_2) ;  /* 0xfffffffc00fc7947 */ /* 0x000fc0000383ffff */
[----:B------:R-:W-:-:S00]  /*0420*/  NOP ;  /* 0x0000000000007918 */ /* 0x000fc00000000000 */
        /* <DEDUP_REMOVED lines=13> */
.L_x_76:


//--------------------- .text._Z18first_edges_kernelPKiPiiii --------------------------
	.section	.text._Z18first_edges_kernelPKiPiiii,"ax",@progbits
	.align	128
        .global         _Z18first_edges_kernelPKiPiiii
        .type           _Z18first_edges_kernelPKiPiiii,@function
        .size           _Z18first_edges_kernelPKiPiiii,(.L_x_77 - _Z18first_edges_kernelPKiPiiii)
        .other          _Z18first_edges_kernelPKiPiiii,@"STO_CUDA_ENTRY STV_DEFAULT"
_Z18first_edges_kernelPKiPiiii:
.text._Z18first_edges_kernelPKiPiiii:
[----:B------:R-:W-:Y:S01]  /*0000*/  LDC R1, c[0x0][0x37c] ;  /* 0x0000df00ff017b82 */ /* 0x000fe20000000800 */
[----:B------:R-:W0:Y:S07]  /*0010*/  S2R R2, SR_TID.Y ;  /* 0x0000000000027919 */ /* 0x000e2e0000002200 */
[----:B------:R-:W1:Y:S01]  /*0020*/  LDC R0, c[0x0][0x360] ;  /* 0x0000d800ff007b82 */ /* 0x000e620000000800 */
[----:B------:R-:W2:Y:S01]  /*0030*/  LDCU.64 UR6, c[0x0][0x390] ;  /* 0x00007200ff0677ac */ /* 0x000ea20008000a00 */
[----:B------:R-:W1:Y:S06]  /*0040*/  S2R R3, SR_TID.X ;  /* 0x0000000000037919 */ /* 0x000e6c0000002100 */
[----:B------:R-:W0:Y:S08]  /*0050*/  S2UR UR5, SR_CTAID.Y ;  /* 0x00000000000579c3 */ /* 0x000e300000002600 */
[----:B------:R-:W0:Y:S08]  /*0060*/  LDC R5, c[0x0][0x364] ;  /* 0x0000d900ff057b82 */ /* 0x000e300000000800 */
[----:B------:R-:W1:Y:S01]  /*0070*/  S2UR UR4, SR_CTAID.X ;  /* 0x00000000000479c3 */ /* 0x000e620000002500 */
[----:B0-----:R-:W-:Y:S01]  /*0080*/  IMAD R5, R5, UR5, R2 ;  /* 0x0000000505057c24 */ /* 0x001fe2000f8e0202 */
[----:B--2---:R-:W-:-:S04]  /*0090*/  UIADD3 UR5, UPT, UPT, UR6, -0x1, URZ ;  /* 0xffffffff06057890 */ /* 0x004fc8000fffe0ff */
[----:B------:R-:W-:Y:S01]  /*00a0*/  ISETP.NE.AND P0, PT, R5, RZ, PT ;  /* 0x000000ff0500720c */ /* 0x000fe20003f05270 */
[----:B-1----:R-:W-:Y:S01]  /*00b0*/  IMAD R0, R0, UR4, R3 ;  /* 0x0000000400007c24 */ /* 0x002fe2000f8e0203 */
[----:B------:R-:W-:-:S04]  /*00c0*/  UIADD3 UR4, UPT, UPT, UR7, -0x1, URZ ;  /* 0xffffffff07047890 */ /* 0x000fc8000fffe0ff */
[----:B------:R-:W-:-:S04]  /*00d0*/  ISETP.LT.OR P0, PT, R0, 0x1, !P0 ;  /* 0x000000010000780c */ /* 0x000fc80004701670 */
[----:B------:R-:W-:-:S04]  /*00e0*/  ISETP.GE.OR P0, PT, R0, UR5, P0 ;  /* 0x0000000500007c0c */ /* 0x000fc80008706670 */
[----:B------:R-:W-:-:S13]  /*00f0*/  ISETP.GE.OR P0, PT, R5, UR4, P0 ;  /* 0x0000000405007c0c */ /* 0x000fda0008706670 */
[----:B------:R-:W-:Y:S05]  /*0100*/  @P0 EXIT ;  /* 0x000000000000094d */ /* 0x000fea0003800000 */
[----:B------:R-:W0:Y:S01]  /*0110*/  LDC.64 R2, c[0x0][0x380] ;  /* 0x0000e000ff027b82 */ /* 0x000e220000000a00 */
[----:B------:R-:W1:Y:S01]  /*0120*/  LDCU.64 UR4, c[0x0][0x358] ;  /* 0x00006b00ff0477ac */ /* 0x000e620008000a00 */
[----:B------:R-:W-:Y:S01]  /*0130*/  IMAD R7, R5, UR6, R0 ;  /* 0x0000000605077c24 */ /* 0x000fe2000f8e0200 */
[----:B------:R-:W2:Y:S03]  /*0140*/  LDCU UR7, c[0x0][0x398] ;  /* 0x00007300ff0777ac */ /* 0x000ea60008000800 */
[----:B0-----:R-:W-:-:S06]  /*0150*/  IMAD.WIDE R2, R7, 0x4, R2 ;  /* 0x0000000407027825 */ /* 0x001fcc00078e0202 */
[----:B-1----:R-:W2:Y:S02]  /*0160*/  LDG.E R2, desc[UR4][R2.64] ;  /* 0x0000000402027981 */ /* 0x002ea4000c1e1900 */
[----:B--2---:R-:W-:-:S13]  /*0170*/  ISETP.GE.AND P0, PT, R2, UR7, PT ;  /* 0x0000000702007c0c */ /* 0x004fda000bf06270 */
[----:B------:R-:W0:Y:S01]  /*0180*/  @P0 LDC.64 R4, c[0x0][0x388] ;  /* 0x0000e200ff040b82 */ /* 0x000e220000000a00 */
[----:B------:R-:W-:Y:S01]  /*0190*/  @P0 MOV R9, 0xff ;  /* 0x000000ff00090802 */ /* 0x000fe20000000f00 */
[----:B0-----:R-:W-:-:S05]  /*01a0*/  @P0 IMAD.WIDE R4, R7, 0x4, R4 ;  /* 0x0000000407040825 */ /* 0x001fca00078e0204 */
[----:B------:R0:W-:Y:S01]  /*01b0*/  @P0 STG.E desc[UR4][R4.64], R9 ;  /* 0x0000000904000986 */ /* 0x0001e2000c101904 */
[----:B------:R-:W-:Y:S05]  /*01c0*/  @P0 EXIT ;  /* 0x000000000000094d */ /* 0x000fea0003800000 */
[----:B------:R-:W1:Y:S02]  /*01d0*/  LDC.64 R2, c[0x0][0x388] ;  /* 0x0000e200ff027b82 */ /* 0x000e640000000a00 */
[----:B-1----:R-:W-:-:S05]  /*01e0*/  IMAD.WIDE R2, R7, 0x4, R2 ;  /* 0x0000000407027825 */ /* 0x002fca00078e0202 */
[----:B------:R-:W-:Y:S01]  /*01f0*/  STG.E desc[UR4][R2.64], RZ ;  /* 0x000000ff02007986 */ /* 0x000fe2000c101904 */
[----:B------:R-:W-:Y:S05]  /*0200*/  EXIT ;  /* 0x000000000000794d */ /* 0x000fea0003800000 */
.L_x_3:
        /* <DEDUP_REMOVED lines=15> */
.L_x_77:


//--------------------- .text._Z30non_maximum_suppression_kernelPKiS0_S0_Piii --------------------------
	.section	.text._Z30non_maximum_suppression_kernelPKiS0_S0_Piii,"ax",@progbits
	.align	128
        .global         _Z30non_maximum_suppression_kernelPKiS0_S0_Piii
        .type           _Z30non_maximum_suppression_kernelPKiS0_S0_Piii,@function
        .size           _Z30non_maximum_suppression_kernelPKiS0_S0_Piii,(.L_x_73 - _Z30non_maximum_suppression_kernelPKiS0_S0_Piii)
        .other          _Z30non_maximum_suppression_kernelPKiS0_S0_Piii,@"STO_CUDA_ENTRY STV_DEFAULT"
_Z30non_maximum_suppression_kernelPKiS0_S0_Piii:
.text._Z30non_maximum_suppression_kernelPKiS0_S0_Piii:
        /* <DEDUP_REMOVED lines=19> */
[----:B------:R-:W-:-:S06]  /*0130*/  IMAD R4, R3, UR6, R4 ;  /* 0x0000000603047c24 */ /* 0x000fcc000f8e0204 */
[----:B------:R-:W2:Y:S01]  /*0140*/  LDC.64 R10, c[0x0][0x380] ;  /* 0x0000e000ff0a7b82 */ /* 0x000ea20000000a00 */
[----:B0-----:R-:W-:-:S05]  /*0150*/  IMAD.WIDE R8, R4, 0x4, R8 ;  /* 0x0000000404087825 */ /* 0x001fca00078e0208 */
[----:B-1----:R-:W3:Y:S01]  /*0160*/  LDG.E R5, desc[UR4][R8.64] ;  /* 0x0000000408057981 */ /* 0x002ee2000c1e1900 */
[----:B--2---:R-:W-:-:S05]  /*0170*/  IMAD.WIDE R10, R4, 0x4, R10 ;  /* 0x00000004040a7825 */ /* 0x004fca00078e020a */
[----:B------:R-:W2:Y:S01]  /*0180*/  LDG.E R2, desc[UR4][R10.64] ;  /* 0x000000040a027981 */ /* 0x000ea2000c1e1900 */
[----:B------:R-:W-:Y:S01]  /*0190*/  BSSY.RECONVERGENT B0, `(.L_x_4) ;  /* 0x0000011000007945 */ /* 0x000fe20003800200 */
[----:B---3--:R-:W-:Y:S02]  /*01a0*/  I2FP.F32.S32 R5, R5 ;  /* 0x0000000500057245 */ /* 0x008fe40000201400 */
[----:B--2---:R-:W-:-:S04]  /*01b0*/  I2FP.F32.S32 R6, R2 ;  /* 0x0000000200067245 */ /* 0x004fc80000201400 */
[----:B------:R-:W-:-:S04]  /*01c0*/  FSETP.GT.AND P2, PT, |R5|, |R6|, PT ;  /* 0x400000060500720b */ /* 0x000fc80003f44200 */
[----:B------:R-:W-:-:S04]  /*01d0*/  FSEL R3, |R5|, |R6|, P2 ;  /* 0x4000000605037208 */ /* 0x000fc80001000200 */
[----:B------:R-:W0:Y:S01]  /*01e0*/  MUFU.RCP R12, R3 ;  /* 0x00000003000c7308 */ /* 0x000e220000001000 */
[----:B------:R-:W-:-:S07]  /*01f0*/  FSEL R0, |R6|, |R5|, P2 ;  /* 0x4000000506007208 */ /* 0x000fce0001000200 */
[----:B------:R-:W1:Y:S01]  /*0200*/  FCHK P0, R0, R3 ;  /* 0x0000000300007302 */ /* 0x000e620000000000 */
[----:B0-----:R-:W-:-:S04]  /*0210*/  FFMA R7, -R3, R12, 1 ;  /* 0x3f80000003077423 */ /* 0x001fc8000000010c */
[----:B------:R-:W-:-:S04]  /*0220*/  FFMA R7, R12, R7, R12 ;  /* 0x000000070c077223 */ /* 0x000fc8000000000c */
[----:B------:R-:W-:-:S04]  /*0230*/  FFMA R8, R0, R7, RZ ;  /* 0x0000000700087223 */ /* 0x000fc800000000ff */
[----:B------:R-:W-:-:S04]  /*0240*/  FFMA R9, -R3, R8, R0 ;  /* 0x0000000803097223 */ /* 0x000fc80000000100 */
[----:B------:R-:W-:Y:S01]  /*0250*/  FFMA R7, R7, R9, R8 ;  /* 0x0000000907077223 */ /* 0x000fe20000000008 */
[----:B-1----:R-:W-:Y:S06]  /*0260*/  @!P0 BRA `(.L_x_5) ;  /* 0x00000000000c8947 */ /* 0x002fec0003800000 */
[----:B------:R-:W-:-:S07]  /*0270*/  MOV R8, 0x290 ;  /* 0x0000029000087802 */ /* 0x000fce0000000f00 */
[----:B------:R-:W-:Y:S05]  /*0280*/  CALL.REL.NOINC `($__internal_1_$__cuda_sm3x_div_rn_noftz_f32_slowpath) ;  /* 0x0000001000d47944 */ /* 0x000fea0003c00000 */
[----:B------:R-:W-:-:S07]  /*0290*/  IMAD.MOV.U32 R7, RZ, RZ, R0 ;  /* 0x000000ffff077224 */ /* 0x000fce00078e0000 */
.L_x_5:
[----:B------:R-:W-:Y:S05]  /*02a0*/  BSYNC.RECONVERGENT B0 ;  /* 0x0000000000007941 */ /* 0x000fea0003800200 */
.L_x_4:
[----:B------:R-:W-:Y:S02]  /*02b0*/  IMAD.MOV.U32 R9, RZ, RZ, 0x3b33710b ;  /* 0x3b33710bff097424 */ /* 0x000fe400078e00ff */
[----:B------:R-:W-:Y:S01]  /*02c0*/  FMUL R0, R7, R7 ;  /* 0x0000000707007220 */ /* 0x000fe20000400000 */
[----:B------:R-:W-:Y:S01]  /*02d0*/  ISETP.GE.AND P0, PT, R2, RZ, PT ;  /* 0x000000ff0200720c */ /* 0x000fe20003f06270 */
[----:B------:R-:W-:Y:S01]  /*02e0*/  UMOV UR6, 0x54442d18 ;  /* 0x54442d1800067882 */ /* 0x000fe20000000000 */
[----:B------:R-:W-:Y:S01]  /*02f0*/  FSETP.NEU.AND P3, PT, |R6|, |R5|, PT ;  /* 0x400000050600720b */ /* 0x000fe20003f6d200 */
[C---:B------:R-:W-:Y:S01]  /*0300*/  FFMA R9, R0.reuse, R9, -0.015681877732276916504 ;  /* 0xbc80774800097423 */ /* 0x040fe20000000009 */
[----:B------:R-:W-:Y:S01]  /*0310*/  FSETP.NEU.AND P1, PT, R3, RZ, PT ;  /* 0x000000ff0300720b */ /* 0x000fe20003f2d000 */
[----:B------:R-:W-:Y:S01]  /*0320*/  FADD R6, |R5|, |R6| ;  /* 0x4000000605067221 */ /* 0x000fe20000000200 */
[----:B------:R-:W-:Y:S01]  /*0330*/  UMOV UR7, 0x400921fb ;  /* 0x400921fb00077882 */ /* 0x000fe20000000000 */
[C---:B------:R-:W-:Y:S01]  /*0340*/  FFMA R9, R0.reuse, R9, 0.042200751602649688721 ;  /* 0x3d2cdab200097423 */ /* 0x040fe20000000009 */
[----:B------:R-:W-:Y:S03]  /*0350*/  BSSY.RECONVERGENT B0, `(.L_x_6) ;  /* 0x0000081000007945 */ /* 0x000fe60003800200 */
[----:B------:R-:W-:-:S04]  /*0360*/  FFMA R9, R0, R9, -0.074792981147766113281 ;  /* 0xbd992d1000097423 */ /* 0x000fc80000000009 */
[----:B------:R-:W-:-:S04]  /*0370*/  FFMA R9, R0, R9, 0.10640415549278259277 ;  /* 0x3dd9ea6c00097423 */ /* 0x000fc80000000009 */
[----:B------:R-:W-:-:S04]  /*0380*/  FFMA R9, R0, R9, -0.14207722246646881104 ;  /* 0xbe117cb100097423 */ /* 0x000fc80000000009 */
[----:B------:R-:W-:-:S04]  /*0390*/  FFMA R9, R0, R9, 0.19993925094604492188 ;  /* 0x3e4cbce000097423 */ /* 0x000fc80000000009 */
[----:B------:R-:W-:-:S04]  /*03a0*/  FFMA R9, R0, R9, -0.33333197236061096191 ;  /* 0xbeaaaa7d00097423 */ /* 0x000fc80000000009 */
[----:B------:R-:W-:Y:S01]  /*03b0*/  FMUL R0, R0, R9 ;  /* 0x0000000900007220 */ /* 0x000fe20000400000 */
[----:B------:R-:W-:-:S03]  /*03c0*/  IMAD.MOV.U32 R9, RZ, RZ, 0x3f6ee581 ;  /* 0x3f6ee581ff097424 */ /* 0x000fc600078e00ff */
[----:B------:R-:W-:Y:S02]  /*03d0*/  FFMA R0, R0, R7, R7 ;  /* 0x0000000700007223 */ /* 0x000fe40000000007 */
[C---:B------:R-:W-:Y:S02]  /*03e0*/  FSEL R2, R9.reuse, 1.8663789033889770508, P2 ;  /* 0x3feee58109027808 */ /* 0x040fe40001000000 */
[----:B------:R-:W-:-:S05]  /*03f0*/  FFMA R7, R9, 1.6832555532455444336, -R0 ;  /* 0x3fd774eb09077823 */ /* 0x000fca0000000800 */
[-C--:B------:R-:W-:Y:S02]  /*0400*/  FSEL R8, R7, R0.reuse, P2 ;  /* 0x0000000007087208 */ /* 0x080fe40001000000 */
[----:B------:R-:W-:Y:S01]  /*0410*/  FSEL R7, R0, -R0, P2 ;  /* 0x8000000000077208 */ /* 0x000fe20001000000 */
[----:B------:R-:W-:-:S04]  /*0420*/  IMAD.MOV.U32 R0, RZ, RZ, 0x4016cbe4 ;  /* 0x4016cbe4ff007424 */ /* 0x000fc800078e00ff */
[----:B------:R-:W-:Y:S01]  /*0430*/  @!P0 FFMA R8, R2, 1.6832555532455444336, R7 ;  /* 0x3fd774eb02088823 */ /* 0x000fe20000000007 */
[----:B------:R-:W-:Y:S02]  /*0440*/  @!P3 FSEL R8, R0, 0.78539818525314331055, !P0 ;  /* 0x3f490fdb0008b808 */ /* 0x000fe40004000000 */
[----:B------:R-:W-:Y:S02]  /*0450*/  @!P1 FSEL R8, RZ, 3.1415927410125732422, P0 ;  /* 0x40490fdbff089808 */ /* 0x000fe40000000000 */
[----:B------:R-:W-:Y:S02]  /*0460*/  FSETP.NAN.AND P0, PT, R6, R6, PT ;  /* 0x000000060600720b */ /* 0x000fe40003f08000 */
[----:B------:R-:W-:-:S04]  /*0470*/  LOP3.LUT R5, R8, 0x80000000, R5, 0xb8, !PT ;  /* 0x8000000008057812 */ /* 0x000fc800078eb805 */
[----:B------:R-:W-:-:S04]  /*0480*/  FSEL R5, R6, R5, P0 ;  /* 0x0000000506057208 */ /* 0x000fc80000000000 */
[----:B------:R-:W0:Y:S02]  /*0490*/  F2F.F64.F32 R2, R5 ;  /* 0x0000000500027310 */ /* 0x000e240000201800 */
[----:B0-----:R-:W-:-:S10]  /*04a0*/  DADD R2, R2, UR6 ;  /* 0x0000000602027e29 */ /* 0x001fd40008000000 */
[----:B------:R-:W-:Y:S01]  /*04b0*/  LOP3.LUT R9, R3, 0x7fffffff, RZ, 0xc0, !PT ;  /* 0x7fffffff03097812 */ /* 0x000fe200078ec0ff */
[----:B------:R-:W-:-:S03]  /*04c0*/  IMAD.MOV.U32 R8, RZ, RZ, R2 ;  /* 0x000000ffff087224 */ /* 0x000fc600078e0002 */
[----:B------:R-:W-:-:S04]  /*04d0*/  VIMNMX.U32 R0, PT, PT, R9, 0x400921fb, !PT ;  /* 0x400921fb09007848 */ /* 0x000fc80007fe0000 */
[----:B------:R-:W-:-:S13]  /*04e0*/  ISETP.GE.U32.AND P0, PT, R0, 0x7ff00000, PT ;  /* 0x7ff000000000780c */ /* 0x000fda0003f06070 */
[----:B------:R-:W-:Y:S05]  /*04f0*/  @!P0 BRA `(.L_x_7) ;  /* 0x0000000000188947 */ /* 0x000fea0003800000 */
[----:B------:R-:W-:-:S14]  /*0500*/  DSETP.NAN.AND P0, PT, R8, R8, PT ;  /* 0x000000080800722a */ /* 0x000fdc0003f08000 */
[----:B------:R-:W-:Y:S02]  /*0510*/  @!P0 DSETP.NEU.AND P1, PT, R8, +INF , PT ;  /* 0x7ff000000800842a */ /* 0x000fe40003f2d000 */
[----:B------:R-:W-:-:S06]  /*0520*/  @P0 DADD R6, R2, UR6 ;  /* 0x0000000602060e29 */ /* 0x000fcc0008000000 */
[----:B------:R-:W-:Y:S02]  /*0530*/  @!P0 FSEL R6, R2, RZ, P1 ;  /* 0x000000ff02068208 */ /* 0x000fe40000800000 */
[----:B------:R-:W-:Y:S01]  /*0540*/  @!P0 FSEL R7, R3, -QNAN , P1 ;  /* 0xfff8000003078808 */ /* 0x000fe20000800000 */
[----:B------:R-:W-:Y:S06]  /*0550*/  BRA `(.L_x_8) ;  /* 0x0000000400807947 */ /* 0x000fec0003800000 */
.L_x_7:
[----:B------:R-:W-:Y:S01]  /*0560*/  DSETP.GE.AND P0, PT, R8, UR6, PT ;  /* 0x0000000608007e2a */ /* 0x000fe2000bf06000 */
[----:B------:R-:W-:Y:S02]  /*0570*/  IMAD.MOV.U32 R6, RZ, RZ, R2 ;  /* 0x000000ffff067224 */ /* 0x000fe400078e0002 */
[----:B------:R-:W-:-:S11]  /*0580*/  IMAD.MOV.U32 R7, RZ, RZ, R3 ;  /* 0x000000ffff077224 */ /* 0x000fd600078e0003 */
[----:B------:R-:W-:Y:S05]  /*0590*/  @!P0 BRA `(.L_x_8) ;  /* 0x0000000400708947 */ /* 0x000fea0003800000 */
[----:B------:R-:W-:Y:S01]  /*05a0*/  ISETP.GT.U32.AND P0, PT, R9, 0xfffff, PT ;  /* 0x000fffff0900780c */ /* 0x000fe20003f04070 */
[----:B------:R-:W-:Y:S01]  /*05b0*/  BSSY.RECONVERGENT B1, `(.L_x_9) ;  /* 0x000001e000017945 */ /* 0x000fe20003800200 */
[----:B------:R-:W-:-:S11]  /*05c0*/  SHF.R.U32.HI R5, RZ, 0x14, R9 ;  /* 0x00000014ff057819 */ /* 0x000fd60000011609 */
[----:B------:R-:W-:-:S10]  /*05d0*/  @!P0 DMUL R8, R8, 1.80143985094819840000e+16 ;  /* 0x4350000008088828 */ /* 0x000fd40000000000 */
[C---:B------:R-:W-:Y:S01]  /*05e0*/  @!P0 LEA.HI R0, R9.reuse, R5, RZ, 0xc ;  /* 0x0000000509008211 */ /* 0x040fe200078f60ff */
[----:B------:R-:W-:Y:S01]  /*05f0*/  IMAD.MOV.U32 R7, RZ, RZ, R8 ;  /* 0x000000ffff077224 */ /* 0x000fe200078e0008 */
[----:B------:R-:W-:-:S03]  /*0600*/  LOP3.LUT R9, R9, 0xfffff, RZ, 0xc0, !PT ;  /* 0x000fffff09097812 */ /* 0x000fc600078ec0ff */
[----:B------:R-:W-:Y:S01]  /*0610*/  @!P0 VIADD R5, R0, 0xffffffca ;  /* 0xffffffca00058836 */ /* 0x000fe20000000000 */
[----:B------:R-:W-:-:S03]  /*0620*/  LOP3.LUT R9, R9, 0x100000, RZ, 0xfc, !PT ;  /* 0x0010000009097812 */ /* 0x000fc600078efcff */
[----:B------:R-:W-:-:S04]  /*0630*/  VIADD R10, R5, 0xfffffc00 ;  /* 0xfffffc00050a7836 */ /* 0x000fc80000000000 */
[----:B------:R-:W-:Y:S01]  /*0640*/  IMAD.MOV.U32 R0, RZ, RZ, R10 ;  /* 0x000000ffff007224 */ /* 0x000fe200078e000a */
[----:B------:R-:W-:-:S04]  /*0650*/  VIMNMX R11, PT, PT, RZ, R10, PT ;  /* 0x0000000aff0b7248 */ /* 0x000fc80003fe0100 */
[----:B------:R-:W-:-:S05]  /*0660*/  IADD3 R5, PT, PT, R5, -0x400, -R11 ;  /* 0xfffffc0005057810 */ /* 0x000fca0007ffe80b */
[----:B------:R-:W-:-:S05]  /*0670*/  VIADD R5, R5, 0x1 ;  /* 0x0000000105057836 */ /* 0x000fca0000000000 */
[----:B------:R-:W-:-:S13]  /*0680*/  LOP3.LUT P0, R5, R5, 0x3, RZ, 0xc0, !PT ;  /* 0x0000000305057812 */ /* 0x000fda000780c0ff */
[----:B------:R-:W-:Y:S05]  /*0690*/  @!P0 BRA `(.L_x_10) ;  /* 0x00000000003c8947 */ /* 0x000fea0003800000 */
[----:B------:R-:W-:Y:S01]  /*06a0*/  BSSY.RECONVERGENT B2, `(.L_x_10) ;  /* 0x000000e000027945 */ /* 0x000fe20003800200 */
[----:B------:R-:W-:Y:S02]  /*06b0*/  IMAD.MOV R5, RZ, RZ, -R5 ;  /* 0x000000ffff057224 */ /* 0x000fe400078e0a05 */
[----:B------:R-:W-:-:S07]  /*06c0*/  IMAD.MOV.U32 R0, RZ, RZ, R10 ;  /* 0x000000ffff007224 */ /* 0x000fce00078e000a */
.L_x_11:
[----:B------:R-:W-:Y:S01]  /*06d0*/  VIADD R5, R5, 0x1 ;  /* 0x0000000105057836 */ /* 0x000fe20000000000 */
[----:B------:R-:W-:Y:S01]  /*06e0*/  IADD3 R8, P0, PT, R7, -0x54442d18, RZ ;  /* 0xabbbd2e807087810 */ /* 0x000fe20007f1e0ff */
[----:B------:R-:W-:-:S03]  /*06f0*/  VIADD R0, R0, 0xffffffff ;  /* 0xffffffff00007836 */ /* 0x000fc60000000000 */
[----:B------:R-:W-:Y:S02]  /*0700*/  ISETP.NE.AND P1, PT, R5, RZ, PT ;  /* 0x000000ff0500720c */ /* 0x000fe40003f25270 */
[----:B------:R-:W-:-:S04]  /*0710*/  IADD3.X R6, PT, PT, R9, -0x1921fc, RZ, P0, !PT ;  /* 0xffe6de0409067810 */ /* 0x000fc800007fe4ff */
[----:B------:R-:W-:-:S04]  /*0720*/  ISETP.GE.AND P0, PT, R6, RZ, PT ;  /* 0x000000ff0600720c */ /* 0x000fc80003f06270 */
[----:B------:R-:W-:Y:S02]  /*0730*/  SEL R8, R7, R8, !P0 ;  /* 0x0000000807087207 */ /* 0x000fe40004000000 */
[----:B------:R-:W-:-:S03]  /*0740*/  SEL R6, R9, R6, !P0 ;  /* 0x0000000609067207 */ /* 0x000fc60004000000 */
[C---:B------:R-:W-:Y:S01]  /*0750*/  IMAD.SHL.U32 R7, R8.reuse, 0x2, RZ ;  /* 0x0000000208077824 */ /* 0x040fe200078e00ff */
[----:B------:R-:W-:Y:S01]  /*0760*/  SHF.L.U64.HI R9, R8, 0x1, R6 ;  /* 0x0000000108097819 */ /* 0x000fe20000010206 */
[----:B------:R-:W-:Y:S06]  /*0770*/  @P1 BRA `(.L_x_11) ;  /* 0xfffffffc00d41947 */ /* 0x000fec000383ffff */
[----:B------:R-:W-:Y:S05]  /*0780*/  BSYNC.RECONVERGENT B2 ;  /* 0x0000000000027941 */ /* 0x000fea0003800200 */
.L_x_10:
[----:B------:R-:W-:Y:S05]  /*0790*/  BSYNC.RECONVERGENT B1 ;  /* 0x0000000000017941 */ /* 0x000fea0003800200 */
.L_x_9:
[----:B------:R-:W-:Y:S01]  /*07a0*/  IMAD.IADD R5, R10, 0x1, -R11 ;  /* 0x000000010a057824 */ /* 0x000fe200078e0a0b */
[----:B------:R-:W-:Y:S04]  /*07b0*/  BSSY.RECONVERGENT B1, `(.L_x_12) ;  /* 0x0000025000017945 */ /* 0x000fe80003800200 */
[----:B------:R-:W-:-:S13]  /*07c0*/  ISETP.GE.U32.AND P0, PT, R5, 0x3, PT ;  /* 0x000000030500780c */ /* 0x000fda0003f06070 */
[----:B------:R-:W-:Y:S05]  /*07d0*/  @!P0 BRA `(.L_x_13) ;  /* 0x0000000000888947 */ /* 0x000fea0003800000 */
[----:B------:R-:W-:Y:S01]  /*07e0*/  BSSY.RECONVERGENT B2, `(.L_x_14) ;  /* 0x0000020000027945 */ /* 0x000fe20003800200 */
.L_x_15:
[----:B------:R-:W-:Y:S02]  /*07f0*/  IADD3 R6, P0, PT, R7, -0x54442d18, RZ ;  /* 0xabbbd2e807067810 */ /* 0x000fe40007f1e0ff */
[C---:B------:R-:W-:Y:S01]  /*0800*/  ISETP.GT.AND P1, PT, R0.reuse, 0x3, PT ;  /* 0x000000030000780c */ /* 0x040fe20003f24270 */
[----:B------:R-:W-:Y:S01]  /*0810*/  VIADD R0, R0, 0xfffffffc ;  /* 0xfffffffc00007836 */ /* 0x000fe20000000000 */
[----:B------:R-:W-:-:S04]  /*0820*/  IADD3.X R8, PT, PT, R9, -0x1921fc, RZ, P0, !PT ;  /* 0xffe6de0409087810 */ /* 0x000fc800007fe4ff */
[----:B------:R-:W-:-:S04]  /*0830*/  ISETP.GE.AND P0, PT, R8, RZ, PT ;  /* 0x000000ff0800720c */ /* 0x000fc80003f06270 */
[----:B------:R-:W-:Y:S02]  /*0840*/  SEL R6, R7, R6, !P0 ;  /* 0x0000000607067207 */ /* 0x000fe40004000000 */
[----:B------:R-:W-:-:S03]  /*0850*/  SEL R9, R9, R8, !P0 ;  /* 0x0000000809097207 */ /* 0x000fc60004000000 */
[C---:B------:R-:W-:Y:S01]  /*0860*/  IMAD.SHL.U32 R8, R6.reuse, 0x2, RZ ;  /* 0x0000000206087824 */ /* 0x040fe200078e00ff */
[----:B------:R-:W-:-:S04]  /*0870*/  SHF.L.U64.HI R9, R6, 0x1, R9 ;  /* 0x0000000106097819 */ /* 0x000fc80000010209 */
[----:B------:R-:W-:-:S04]  /*0880*/  IADD3 R5, P0, PT, R8, -0x54442d18, RZ ;  /* 0xabbbd2e808057810 */ /* 0x000fc80007f1e0ff */
        /* <DEDUP_REMOVED lines=22> */
.L_x_14:
[----:B------:R-:W-:-:S07]  /*09f0*/  IMAD.MOV.U32 R8, RZ, RZ, R5 ;  /* 0x000000ffff087224 */ /* 0x000fce00078e0005 */
.L_x_13:
[----:B------:R-:W-:Y:S05]  /*0a00*/  BSYNC.RECONVERGENT B1 ;  /* 0x0000000000017941 */ /* 0x000fea0003800200 */
.L_x_12:
[----:B------:R-:W-:Y:S01]  /*0a10*/  LOP3.LUT R9, R6, 0x7fffffff, RZ, 0xc0, !PT ;  /* 0x7fffffff06097812 */ /* 0x000fe200078ec0ff */
[----:B------:R-:W-:Y:S01]  /*0a20*/  BSSY.RECONVERGENT B1, `(.L_x_16) ;  /* 0x0000012000017945 */ /* 0x000fe20003800200 */
[----:B------:R-:W-:Y:S02]  /*0a30*/  ISETP.NE.U32.AND P0, PT, R8, RZ, PT ;  /* 0x000000ff0800720c */ /* 0x000fe40003f05070 */
[----:B------:R-:W-:Y:S02]  /*0a40*/  CS2R R6, SRZ ;  /* 0x0000000000067805 */ /* 0x000fe4000001ff00 */
[----:B------:R-:W-:-:S13]  /*0a50*/  ISETP.NE.AND.EX P0, PT, R9, RZ, PT, P0 ;  /* 0x000000ff0900720c */ /* 0x000fda0003f05300 */
[----:B------:R-:W-:Y:S05]  /*0a60*/  @!P0 BRA `(.L_x_17) ;  /* 0x0000000000348947 */ /* 0x000fea0003800000 */
[----:B------:R-:W-:-:S10]  /*0a70*/  DMUL R6, R8, 1.80143985094819840000e+16 ;  /* 0x4350000008067828 */ /* 0x000fd40000000000 */
[----:B------:R-:W-:-:S04]  /*0a80*/  SHF.R.U32.HI R6, RZ, 0x14, R7 ;  /* 0x00000014ff067819 */ /* 0x000fc80000011607 */
[----:B------:R-:W-:-:S04]  /*0a90*/  IADD3 R5, PT, PT, -R6, 0x37, RZ ;  /* 0x0000003706057810 */ /* 0x000fc80007ffe1ff */
[----:B------:R-:W-:Y:S02]  /*0aa0*/  IADD3 R7, PT, PT, -R5, 0x400, RZ ;  /* 0x0000040005077810 */ /* 0x000fe40007ffe1ff */
[CC--:B------:R-:W-:Y:S02]  /*0ab0*/  SHF.L.U64.HI R9, R8.reuse, R5.reuse, R9 ;  /* 0x0000000508097219 */ /* 0x0c0fe40000010209 */
[----:B------:R-:W-:Y:S02]  /*0ac0*/  ISETP.GT.AND P0, PT, R7, RZ, PT ;  /* 0x000000ff0700720c */ /* 0x000fe40003f04270 */
[----:B------:R-:W-:-:S11]  /*0ad0*/  SHF.L.U32 R5, R8, R5, RZ ;  /* 0x0000000508057219 */ /* 0x000fd600000006ff */
[----:B------:R-:W-:-:S04]  /*0ae0*/  @!P0 IADD3 R0, PT, PT, -R7, 0x1, RZ ;  /* 0x0000000107008810 */ /* 0x000fc80007ffe1ff */
[-CC-:B------:R-:W-:Y:S02]  /*0af0*/  @!P0 SHF.R.U64 R6, R5, R0.reuse, R9.reuse ;  /* 0x0000000005068219 */ /* 0x180fe40000001209 */
[----:B------:R-:W-:Y:S01]  /*0b00*/  @P0 IADD3 R6, P1, PT, RZ, R5, RZ ;  /* 0x00000005ff060210 */ /* 0x000fe20007f3e0ff */
[----:B------:R-:W-:Y:S01]  /*0b10*/  @P0 VIADD R5, R7, 0xffffffff ;  /* 0xffffffff07050836 */ /* 0x000fe20000000000 */
[----:B------:R-:W-:-:S03]  /*0b20*/  @!P0 SHF.R.U32.HI R7, RZ, R0, R9 ;  /* 0x00000000ff078219 */ /* 0x000fc60000011609 */
[----:B------:R-:W-:-:S08]  /*0b30*/  @P0 IMAD.U32.X R7, R5, 0x100000, R9, P1 ;  /* 0x0010000005070824 */ /* 0x000fd000008e0409 */
.L_x_17:
[----:B------:R-:W-:Y:S05]  /*0b40*/  BSYNC.RECONVERGENT B1 ;  /* 0x0000000000017941 */ /* 0x000fea0003800200 */
.L_x_16:
[----:B------:R-:W-:-:S07]  /*0b50*/  LOP3.LUT R7, R7, 0x80000000, R3, 0xb8, !PT ;  /* 0x8000000007077812 */ /* 0x000fce00078eb803 */
.L_x_8:
[----:B------:R-:W-:Y:S05]  /*0b60*/  BSYNC.RECONVERGENT B0 ;  /* 0x0000000000007941 */ /* 0x000fea0003800200 */
.L_x_6:
[----:B------:R-:W0:Y:S01]  /*0b70*/  MUFU.RCP64H R3, 3.1415920257568359375 ;  /* 0x400921fb00037908 */ /* 0x000e220000001800 */
[----:B------:R-:W-:Y:S01]  /*0b80*/  IMAD.MOV.U32 R10, RZ, RZ, 0x54442d18 ;  /* 0x54442d18ff0a7424 */ /* 0x000fe200078e00ff */
[----:B------:R-:W-:Y:S01]  /*0b90*/  FSETP.GEU.AND P1, PT, |R7|, 6.5827683646048100446e-37, PT ;  /* 0x036000000700780b */ /* 0x000fe20003f2e200 */
[----:B------:R-:W-:Y:S01]  /*0ba0*/  IMAD.MOV.U32 R11, RZ, RZ, 0x400921fb ;  /* 0x400921fbff0b7424 */ /* 0x000fe200078e00ff */
[----:B------:R-:W-:Y:S01]  /*0bb0*/  BSSY.RECONVERGENT B0, `(.L_x_18) ;  /* 0x0000011000007945 */ /* 0x000fe20003800200 */
[----:B------:R-:W-:-:S06]  /*0bc0*/  IMAD.MOV.U32 R2, RZ, RZ, 0x1 ;  /* 0x00000001ff027424 */ /* 0x000fcc00078e00ff */
[----:B0-----:R-:W-:-:S08]  /*0bd0*/  DFMA R8, R2, -R10, 1 ;  /* 0x3ff000000208742b */ /* 0x001fd0000000080a */
[----:B------:R-:W-:-:S08]  /*0be0*/  DFMA R8, R8, R8, R8 ;  /* 0x000000080808722b */ /* 0x000fd00000000008 */
[----:B------:R-:W-:-:S08]  /*0bf0*/  DFMA R8, R2, R8, R2 ;  /* 0x000000080208722b */ /* 0x000fd00000000002 */
[----:B------:R-:W-:-:S08]  /*0c00*/  DFMA R2, R8, -R10, 1 ;  /* 0x3ff000000802742b */ /* 0x000fd0000000080a */
[----:B------:R-:W-:-:S08]  /*0c10*/  DFMA R2, R8, R2, R8 ;  /* 0x000000020802722b */ /* 0x000fd00000000008 */
[----:B------:R-:W-:-:S08]  /*0c20*/  DMUL R8, R2, R6 ;  /* 0x0000000602087228 */ /* 0x000fd00000000000 */
[----:B------:R-:W-:-:S08]  /*0c30*/  DFMA R10, R8, -R10, R6 ;  /* 0x8000000a080a722b */ /* 0x000fd00000000006 */
[----:B------:R-:W-:-:S10]  /*0c40*/  DFMA R2, R2, R10, R8 ;  /* 0x0000000a0202722b */ /* 0x000fd40000000008 */
[----:B------:R-:W-:-:S05]  /*0c50*/  FFMA R0, RZ, 2.1426990032196044922, R3 ;  /* 0x400921fbff007823 */ /* 0x000fca0000000003 */
[----:B------:R-:W-:-:S13]  /*0c60*/  FSETP.GT.AND P0, PT, |R0|, 1.469367938527859385e-39, PT ;  /* 0x001000000000780b */ /* 0x000fda0003f04200 */
[----:B------:R-:W-:Y:S05]  /*0c70*/  @P0 BRA P1, `(.L_x_19) ;  /* 0x0000000000100947 */ /* 0x000fea0000800000 */
[----:B------:R-:W-:-:S07]  /*0c80*/  MOV R0, 0xca0 ;  /* 0x00000ca000007802 */ /* 0x000fce0000000f00 */
[----:B------:R-:W-:Y:S05]  /*0c90*/  CALL.REL.NOINC `($__internal_0_$__cuda_sm20_div_rn_f64_full) ;  /* 0x0000000400147944 */ /* 0x000fea0003c00000 */
[----:B------:R-:W-:Y:S02]  /*0ca0*/  IMAD.MOV.U32 R2, RZ, RZ, R12 ;  /* 0x000000ffff027224 */ /* 0x000fe400078e000c */
[----:B------:R-:W-:-:S07]  /*0cb0*/  IMAD.MOV.U32 R3, RZ, RZ, R13 ;  /* 0x000000ffff037224 */ /* 0x000fce00078e000d */
.L_x_19:
[----:B------:R-:W-:Y:S05]  /*0cc0*/  BSYNC.RECONVERGENT B0 ;  /* 0x0000000000007941 */ /* 0x000fea0003800200 */
.L_x_18:
[----:B------:R-:W0:Y:S01]  /*0cd0*/  F2F.F32.F64 R2, R2 ;  /* 0x0000000200027310 */ /* 0x000e220000301000 */
[----:B------:R-:W1:Y:S01]  /*0ce0*/  LDC.64 R8, c[0x0][0x390] ;  /* 0x0000e400ff087b82 */ /* 0x000e620000000a00 */
[----:B------:R-:W-:Y:S01]  /*0cf0*/  BSSY.RECONVERGENT B0, `(.L_x_20) ;  /* 0x000000d000007945 */ /* 0x000fe20003800200 */
[----:B0-----:R-:W-:-:S05]  /*0d00*/  FMUL R10, R2, 8 ;  /* 0x41000000020a7820 */ /* 0x001fca0000400000 */
[C---:B------:R-:W-:Y:S02]  /*0d10*/  FSETP.GT.AND P0, PT, R10.reuse, 7, PT ;  /* 0x40e000000a00780b */ /* 0x040fe40003f04000 */
[----:B------:R-:W-:Y:S01]  /*0d20*/  FSETP.GTU.AND P1, PT, R10, 1, PT ;  /* 0x3f8000000a00780b */ /* 0x000fe20003f2c000 */
[----:B-1----:R-:W-:-:S12]  /*0d30*/  IMAD.WIDE R6, R4, 0x4, R8 ;  /* 0x0000000404067825 */ /* 0x002fd800078e0208 */
[----:B------:R-:W-:Y:S05]  /*0d40*/  @!P0 BRA P1, `(.L_x_21) ;  /* 0x00000000001c8947 */ /* 0x000fea0000800000 */
[----:B------:R-:W2:Y:S04]  /*0d50*/  LDG.E R0, desc[UR4][R6.64] ;  /* 0x0000000406007981 */ /* 0x000ea8000c1e1900 */
[----:B------:R-:W2:Y:S02]  /*0d60*/  LDG.E R3, desc[UR4][R6.64+-0x4] ;  /* 0xfffffc0406037981 */ /* 0x000ea4000c1e1900 */
[----:B--2---:R-:W-:-:S13]  /*0d70*/  ISETP.GT.AND P0, PT, R0, R3, PT ;  /* 0x000000030000720c */ /* 0x004fda0003f04270 */
[----:B------:R-:W-:Y:S05]  /*0d80*/  @!P0 BRA `(.L_x_21) ;  /* 0x00000000000c8947 */ /* 0x000fea0003800000 */
[----:B------:R-:W2:Y:S02]  /*0d90*/  LDG.E R3, desc[UR4][R6.64+0x4] ;  /* 0x0000040406037981 */ /* 0x000ea4000c1e1900 */
[----:B--2---:R-:W-:-:S13]  /*0da0*/  ISETP.GT.AND P0, PT, R0, R3, PT ;  /* 0x000000030000720c */ /* 0x004fda0003f04270 */
[----:B------:R-:W-:Y:S05]  /*0db0*/  @P0 BRA `(.L_x_22) ;  /* 0x0000000000a80947 */ /* 0x000fea0003800000 */
.L_x_21:
[----:B------:R-:W-:Y:S05]  /*0dc0*/  BSYNC.RECONVERGENT B0 ;  /* 0x0000000000007941 */ /* 0x000fea0003800200 */
.L_x_20:
[----:B------:R-:W0:Y:S01]  /*0dd0*/  LDC R3, c[0x0][0x3a0] ;  /* 0x0000e800ff037b82 */ /* 0x000e220000000800 */
[C---:B------:R-:W-:Y:S01]  /*0de0*/  FSETP.GTU.AND P0, PT, R10.reuse, 3, PT ;  /* 0x404000000a00780b */ /* 0x040fe20003f0c000 */
[----:B------:R-:W-:Y:S03]  /*0df0*/  BSSY.RECONVERGENT B1, `(.L_x_23) ;  /* 0x000000e000017945 */ /* 0x000fe60003800200 */
[----:B------:R-:W-:Y:S01]  /*0e00*/  FSETP.LEU.OR P0, PT, R10, 1, P0 ;  /* 0x3f8000000a00780b */ /* 0x000fe2000070b400 */
[----:B0-----:R-:W-:Y:S02]  /*0e10*/  IMAD.IADD R5, R4, 0x1, -R3 ;  /* 0x0000000104057824 */ /* 0x001fe400078e0a03 */
[----:B------:R-:W-:-:S04]  /*0e20*/  IMAD.WIDE R2, R3, 0x4, R6 ;  /* 0x0000000403027825 */ /* 0x000fc800078e0206 */
[----:B------:R-:W-:-:S06]  /*0e30*/  IMAD.WIDE R8, R5, 0x4, R8 ;  /* 0x0000000405087825 */ /* 0x000fcc00078e0208 */
[----:B------:R-:W-:Y:S05]  /*0e40*/  @P0 BRA `(.L_x_24) ;  /* 0x0000000000200947 */ /* 0x000fea0003800000 */
[----:B------:R-:W2:Y:S04]  /*0e50*/  LDG.E R11, desc[UR4][R6.64] ;  /* 0x00000004060b7981 */ /* 0x000ea8000c1e1900 */
[----:B------:R-:W2:Y:S02]  /*0e60*/  LDG.E R0, desc[UR4][R8.64+0x4] ;  /* 0x0000040408007981 */ /* 0x000ea4000c1e1900 */
[----:B--2---:R-:W-:-:S13]  /*0e70*/  ISETP.GT.AND P0, PT, R11, R0, PT ;  /* 0x000000000b00720c */ /* 0x004fda0003f04270 */
[----:B------:R-:W-:Y:S05]  /*0e80*/  @!P0 BRA `(.L_x_24) ;  /* 0x0000000000108947 */ /* 0x000fea0003800000 */
[----:B------:R-:W2:Y:S01]  /*0e90*/  LDG.E R5, desc[UR4][R2.64+-0x4] ;  /* 0xfffffc0402057981 */ /* 0x000ea2000c1e1900 */
[----:B------:R-:W-:-:S05]  /*0ea0*/  IMAD.MOV.U32 R0, RZ, RZ, R11 ;  /* 0x000000ffff007224 */ /* 0x000fca00078e000b */
[----:B--2---:R-:W-:-:S13]  /*0eb0*/  ISETP.GT.AND P0, PT, R0, R5, PT ;  /* 0x000000050000720c */ /* 0x004fda0003f04270 */
[----:B------:R-:W-:Y:S05]  /*0ec0*/  @P0 BRA `(.L_x_22) ;  /* 0x0000000000640947 */ /* 0x000fea0003800000 */
.L_x_24:
[----:B------:R-:W-:Y:S05]  /*0ed0*/  BSYNC.RECONVERGENT B1 ;  /* 0x0000000000017941 */ /* 0x000fea0003800200 */
.L_x_23:
[C---:B------:R-:W-:Y:S01]  /*0ee0*/  FSETP.GTU.AND P0, PT, R10.reuse, 5, PT ;  /* 0x40a000000a00780b */ /* 0x040fe20003f0c000 */
[----:B------:R-:W-:Y:S03]  /*0ef0*/  BSSY.RECONVERGENT B2, `(.L_x_25) ;  /* 0x000000b000027945 */ /* 0x000fe60003800200 */
[----:B------:R-:W-:-:S13]  /*0f00*/  FSETP.LEU.OR P0, PT, R10, 3, P0 ;  /* 0x404000000a00780b */ /* 0x000fda000070b400 */
        /* <DEDUP_REMOVED lines=9> */
.L_x_26:
[----:B------:R-:W-:Y:S05]  /*0fa0*/  BSYNC.RECONVERGENT B2 ;  /* 0x0000000000027941 */ /* 0x000fea0003800200 */
.L_x_25:
        /* <DEDUP_REMOVED lines=8> */
[----:B------:R-:W2:Y:S02]  /*1030*/  LDG.E R3, desc[UR4][R2.64+0x4] ;  /* 0x0000040402037981 */ /* 0x000ea4000c1e1900 */
[----:B--2---:R-:W-:-:S13]  /*1040*/  ISETP.GT.AND P0, PT, R0, R3, PT ;  /* 0x000000030000720c */ /* 0x004fda0003f04270 */
[----:B------:R-:W-:Y:S05]  /*1050*/  @!P0 BRA `(.L_x_28) ;  /* 0x0000000000108947 */ /* 0x000fea0003800000 */
.L_x_22:
[----:B------:R-:W0:Y:S02]  /*1060*/  LDC.64 R2, c[0x0][0x398] ;  /* 0x0000e600ff027b82 */ /* 0x000e240000000a00 */
[----:B0-----:R-:W-:-:S05]  /*1070*/  IMAD.WIDE R4, R4, 0x4, R2 ;  /* 0x0000000404047825 */ /* 0x001fca00078e0202 */
[----:B------:R-:W-:Y:S01]  /*1080*/  STG.E desc[UR4][R4.64], R0 ;  /* 0x0000000004007986 */ /* 0x000fe2000c101904 */
[----:B------:R-:W-:Y:S05]  /*1090*/  EXIT ;  /* 0x000000000000794d */ /* 0x000fea0003800000 */
.L_x_28:
[----:B------:R-:W-:Y:S05]  /*10a0*/  BSYNC.RECONVERGENT B3 ;  /* 0x0000000000037941 */ /* 0x000fea0003800200 */
.L_x_27:
[----:B------:R-:W0:Y:S02]  /*10b0*/  LDC.64 R2, c[0x0][0x398] ;  /* 0x0000e600ff027b82 */ /* 0x000e240000000a00 */
[----:B0-----:R-:W-:-:S05]  /*10c0*/  IMAD.WIDE R2, R4, 0x4, R2 ;  /* 0x0000000404027825 */ /* 0x001fca00078e0202 */
[----:B------:R-:W-:Y:S01]  /*10d0*/  STG.E desc[UR4][R2.64], RZ ;  /* 0x000000ff02007986 */ /* 0x000fe2000c101904 */
[----:B------:R-:W-:Y:S05]  /*10e0*/  EXIT ;  /* 0x000000000000794d */ /* 0x000fea0003800000 */
        .weak           $__internal_0_$__cuda_sm20_div_rn_f64_full
        .type           $__internal_0_$__cuda_sm20_div_rn_f64_full,@function
        .size           $__internal_0_$__cuda_sm20_div_rn_f64_full,($__internal_1_$__cuda_sm3x_div_rn_noftz_f32_slowpath - $__internal_0_$__cuda_sm20_div_rn_f64_full)
$__internal_0_$__cuda_sm20_div_rn_f64_full:
[----:B------:R-:W-:Y:S01]  /*10f0*/  IMAD.MOV.U32 R3, RZ, RZ, 0x3ff921fb ;  /* 0x3ff921fbff037424 */ /* 0x000fe200078e00ff */
[C---:B------:R-:W-:Y:S01]  /*1100*/  FSETP.GEU.AND P1, PT, |R7|.reuse, 1.469367938527859385e-39, PT ;  /* 0x001000000700780b */ /* 0x040fe20003f2e200 */
[----:B------:R-:W-:Y:S01]  /*1110*/  IMAD.MOV.U32 R2, RZ, RZ, 0x54442d18 ;  /* 0x54442d18ff027424 */ /* 0x000fe200078e00ff */
[----:B------:R-:W-:Y:S01]  /*1120*/  LOP3.LUT R5, R7, 0x7ff00000, RZ, 0xc0, !PT ;  /* 0x7ff0000007057812 */ /* 0x000fe200078ec0ff */
[----:B------:R-:W0:Y:S01]  /*1130*/  MUFU.RCP64H R9, R3 ;  /* 0x0000000300097308 */ /* 0x000e220000001800 */
[----:B------:R-:W-:Y:S01]  /*1140*/  IMAD.MOV.U32 R8, RZ, RZ, 0x1 ;  /* 0x00000001ff087424 */ /* 0x000fe200078e00ff */
[----:B------:R-:W-:Y:S01]  /*1150*/  BSSY.RECONVERGENT B1, `(.L_x_29) ;  /* 0x0000045000017945 */ /* 0x000fe20003800200 */
[----:B------:R-:W-:Y:S01]  /*1160*/  IMAD.MOV.U32 R13, RZ, RZ, 0x1ca00000 ;  /* 0x1ca00000ff0d7424 */ /* 0x000fe200078e00ff */
[----:B------:R-:W-:Y:S01]  /*1170*/  ISETP.GE.U32.AND P0, PT, R5, 0x40000000, PT ;  /* 0x400000000500780c */ /* 0x000fe20003f06070 */
[----:B------:R-:W-:Y:S02]  /*1180*/  IMAD.MOV.U32 R18, RZ, RZ, R5 ;  /* 0x000000ffff127224 */ /* 0x000fe400078e0005 */
[----:B------:R-:W-:Y:S01]  /*1190*/  IMAD.MOV.U32 R19, RZ, RZ, 0x40000000 ;  /* 0x40000000ff137424 */ /* 0x000fe200078e00ff */
[----:B------:R-:W-:-:S03]  /*11a0*/  SEL R13, R13, 0x63400000, !P0 ;  /* 0x634000000d0d7807 */ /* 0x000fc60004000000 */
[----:B------:R-:W-:Y:S01]  /*11b0*/  VIADD R20, R19, 0xffffffff ;  /* 0xffffffff13147836 */ /* 0x000fe20000000000 */
[----:B0-----:R-:W-:-:S08]  /*11c0*/  DFMA R10, R8, -R2, 1 ;  /* 0x3ff00000080a742b */ /* 0x001fd00000000802 */
[----:B------:R-:W-:-:S08]  /*11d0*/  DFMA R10, R10, R10, R10 ;  /* 0x0000000a0a0a722b */ /* 0x000fd0000000000a */
[----:B------:R-:W-:Y:S01]  /*11e0*/  DFMA R14, R8, R10, R8 ;  /* 0x0000000a080e722b */ /* 0x000fe20000000008 */
[C-C-:B------:R-:W-:Y:S01]  /*11f0*/  @!P1 LOP3.LUT R10, R13.reuse, 0x80000000, R7.reuse, 0xf8, !PT ;  /* 0x800000000d0a9812 */ /* 0x140fe200078ef807 */
[----:B------:R-:W-:Y:S01]  /*1200*/  IMAD.MOV.U32 R8, RZ, RZ, R6 ;  /* 0x000000ffff087224 */ /* 0x000fe200078e0006 */
[----:B------:R-:W-:Y:S02]  /*1210*/  LOP3.LUT R9, R13, 0x800fffff, R7, 0xf8, !PT ;  /* 0x800fffff0d097812 */ /* 0x000fe400078ef807 */
[----:B------:R-:W-:Y:S01]  /*1220*/  @!P1 LOP3.LUT R11, R10, 0x100000, RZ, 0xfc, !PT ;  /* 0x001000000a0b9812 */ /* 0x000fe200078efcff */
[----:B------:R-:W-:Y:S02]  /*1230*/  @!P1 IMAD.MOV.U32 R10, RZ, RZ, RZ ;  /* 0x000000ffff0a9224 */ /* 0x000fe400078e00ff */
[----:B------:R-:W-:-:S04]  /*1240*/  DFMA R16, R14, -R2, 1 ;  /* 0x3ff000000e10742b */ /* 0x000fc80000000802 */
[----:B------:R-:W-:-:S04]  /*1250*/  @!P1 DFMA R8, R8, 2, -R10 ;  /* 0x400000000808982b */ /* 0x000fc8000000080a */
[----:B------:R-:W-:-:S06]  /*1260*/  DFMA R16, R14, R16, R14 ;  /* 0x000000100e10722b */ /* 0x000fcc000000000e */
[----:B------:R-:W-:Y:S02]  /*1270*/  @!P1 LOP3.LUT R18, R9, 0x7ff00000, RZ, 0xc0, !PT ;  /* 0x7ff0000009129812 */ /* 0x000fe400078ec0ff */
[----:B------:R-:W-:-:S03]  /*1280*/  DMUL R10, R16, R8 ;  /* 0x00000008100a7228 */ /* 0x000fc60000000000 */
[----:B------:R-:W-:-:S05]  /*1290*/  VIADD R12, R18, 0xffffffff ;  /* 0xffffffff120c7836 */ /* 0x000fca0000000000 */
[----:B------:R-:W-:Y:S01]  /*12a0*/  DFMA R14, R10, -R2, R8 ;  /* 0x800000020a0e722b */ /* 0x000fe20000000008 */
[----:B------:R-:W-:-:S04]  /*12b0*/  ISETP.GT.U32.AND P0, PT, R12, 0x7feffffe, PT ;  /* 0x7feffffe0c00780c */ /* 0x000fc80003f04070 */
[----:B------:R-:W-:-:S03]  /*12c0*/  ISETP.GT.U32.OR P0, PT, R20, 0x7feffffe, P0 ;  /* 0x7feffffe1400780c */ /* 0x000fc60000704470 */
[----:B------:R-:W-:-:S10]  /*12d0*/  DFMA R10, R16, R14, R10 ;  /* 0x0000000e100a722b */ /* 0x000fd4000000000a */
[----:B------:R-:W-:Y:S05]  /*12e0*/  @P0 BRA `(.L_x_30) ;  /* 0x0000000000680947 */ /* 0x000fea0003800000 */
[----:B------:R-:W-:-:S05]  /*12f0*/  IMAD.MOV.U32 R6, RZ, RZ, 0x40000000 ;  /* 0x40000000ff067424 */ /* 0x000fca00078e00ff */
[----:B------:R-:W-:-:S04]  /*1300*/  VIADDMNMX R5, R5, -R6, 0xb9600000, !PT ;  /* 0xb960000005057446 */ /* 0x000fc80007800906 */
[----:B------:R-:W-:-:S05]  /*1310*/  VIMNMX R6, PT, PT, R5, 0x46a00000, PT ;  /* 0x46a0000005067848 */ /* 0x000fca0003fe0100 */
[----:B------:R-:W-:Y:S02]  /*1320*/  IMAD.IADD R14, R6, 0x1, -R13 ;  /* 0x00000001060e7824 */ /* 0x000fe400078e0a0d */
[----:B------:R-:W-:Y:S02]  /*1330*/  IMAD.MOV.U32 R6, RZ, RZ, RZ ;  /* 0x000000ffff067224 */ /* 0x000fe400078e00ff */
[----:B------:R-:W-:-:S06]  /*1340*/  VIADD R7, R14, 0x7fe00000 ;  /* 0x7fe000000e077836 */ /* 0x000fcc0000000000 */
[----:B------:R-:W-:-:S10]  /*1350*/  DMUL R12, R10, R6 ;  /* 0x000000060a0c7228 */ /* 0x000fd40000000000 */
[----:B------:R-:W-:-:S13]  /*1360*/  FSETP.GTU.AND P0, PT, |R13|, 1.469367938527859385e-39, PT ;  /* 0x001000000d00780b */ /* 0x000fda0003f0c200 */
[----:B------:R-:W-:Y:S05]  /*1370*/  @P0 BRA `(.L_x_31) ;  /* 0x0000000000880947 */ /* 0x000fea0003800000 */
[----:B------:R-:W-:Y:S01]  /*1380*/  DFMA R2, R10, -R2, R8 ;  /* 0x800000020a02722b */ /* 0x000fe20000000008 */
[----:B------:R-:W-:-:S09]  /*1390*/  IMAD.MOV.U32 R6, RZ, RZ, RZ ;  /* 0x000000ffff067224 */ /* 0x000fd200078e00ff */
[C---:B------:R-:W-:Y:S02]  /*13a0*/  FSETP.NEU.AND P0, PT, R3.reuse, RZ, PT ;  /* 0x000000ff0300720b */ /* 0x040fe40003f0d000 */
[----:B------:R-:W-:-:S04]  /*13b0*/  LOP3.LUT R2, R3, 0x400921fb, RZ, 0x3c, !PT ;  /* 0x400921fb03027812 */ /* 0x000fc800078e3cff */
[----:B------:R-:W-:-:S04]  /*13c0*/  LOP3.LUT R5, R2, 0x80000000, RZ, 0xc0, !PT ;  /* 0x8000000002057812 */ /* 0x000fc800078ec0ff */
[----:B------:R-:W-:-:S03]  /*13d0*/  LOP3.LUT R7, R5, R7, RZ, 0xfc, !PT ;  /* 0x0000000705077212 */ /* 0x000fc600078efcff */
[----:B------:R-:W-:Y:S05]  /*13e0*/  @!P0 BRA `(.L_x_31) ;  /* 0x00000000006c8947 */ /* 0x000fea0003800000 */
[----:B------:R-:W-:Y:S01]  /*13f0*/  IMAD.MOV R3, RZ, RZ, -R14 ;  /* 0x000000ffff037224 */ /* 0x000fe200078e0a0e */
[----:B------:R-:W-:Y:S01]  /*1400*/  DMUL.RP R6, R10, R6 ;  /* 0x000000060a067228 */ /* 0x000fe20000008000 */
[----:B------:R-:W-:-:S06]  /*1410*/  IMAD.MOV.U32 R2, RZ, RZ, RZ ;  /* 0x000000ffff027224 */ /* 0x000fcc00078e00ff */
[----:B------:R-:W-:-:S03]  /*1420*/  DFMA R2, R12, -R2, R10 ;  /* 0x800000020c02722b */ /* 0x000fc6000000000a */
[----:B------:R-:W-:-:S03]  /*1430*/  LOP3.LUT R5, R7, R5, RZ, 0x3c, !PT ;  /* 0x0000000507057212 */ /* 0x000fc600078e3cff */
[----:B------:R-:W-:-:S04]  /*1440*/  IADD3 R2, PT, PT, -R14, -0x43300000, RZ ;  /* 0xbcd000000e027810 */ /* 0x000fc80007ffe1ff */
[----:B------:R-:W-:-:S04]  /*1450*/  FSETP.NEU.AND P0, PT, |R3|, R2, PT ;  /* 0x000000020300720b */ /* 0x000fc80003f0d200 */
[----:B------:R-:W-:Y:S02]  /*1460*/  FSEL R12, R6, R12, !P0 ;  /* 0x0000000c060c7208 */ /* 0x000fe40004000000 */
[----:B------:R-:W-:Y:S01]  /*1470*/  FSEL R13, R5, R13, !P0 ;  /* 0x0000000d050d7208 */ /* 0x000fe20004000000 */
[----:B------:R-:W-:Y:S06]  /*1480*/  BRA `(.L_x_31) ;  /* 0x0000000000447947 */ /* 0x000fec0003800000 */
.L_x_30:
[----:B------:R-:W-:-:S14]  /*1490*/  DSETP.NAN.AND P0, PT, R6, R6, PT ;  /* 0x000000060600722a */ /* 0x000fdc0003f08000 */
[----:B------:R-:W-:Y:S05]  /*14a0*/  @P0 BRA `(.L_x_32) ;  /* 0x0000000000340947 */ /* 0x000fea0003800000 */
[----:B------:R-:W-:Y:S01]  /*14b0*/  ISETP.NE.AND P0, PT, R18, R19, PT ;  /* 0x000000131200720c */ /* 0x000fe20003f05270 */
[----:B------:R-:W-:Y:S02]  /*14c0*/  IMAD.MOV.U32 R12, RZ, RZ, 0x0 ;  /* 0x00000000ff0c7424 */ /* 0x000fe400078e00ff */
[----:B------:R-:W-:-:S10]  /*14d0*/  IMAD.MOV.U32 R13, RZ, RZ, -0x80000 ;  /* 0xfff80000ff0d7424 */ /* 0x000fd400078e00ff */
[----:B------:R-:W-:Y:S05]  /*14e0*/  @!P0 BRA `(.L_x_31) ;  /* 0x00000000002c8947 */ /* 0x000fea0003800000 */
[----:B------:R-:W-:Y:S02]  /*14f0*/  ISETP.NE.AND P0, PT, R18, 0x7ff00000, PT ;  /* 0x7ff000001200780c */ /* 0x000fe40003f05270 */
[----:B------:R-:W-:Y:S02]  /*1500*/  LOP3.LUT R6, R7, 0x400921fb, RZ, 0x3c, !PT ;  /* 0x400921fb07067812 */ /* 0x000fe400078e3cff */
[----:B------:R-:W-:Y:S02]  /*1510*/  ISETP.EQ.OR P0, PT, R19, RZ, !P0 ;  /* 0x000000ff1300720c */ /* 0x000fe40004702670 */
[----:B------:R-:W-:-:S11]  /*1520*/  LOP3.LUT R13, R6, 0x80000000, RZ, 0xc0, !PT ;  /* 0x80000000060d7812 */ /* 0x000fd600078ec0ff */
[----:B------:R-:W-:Y:S01]  /*1530*/  @P0 LOP3.LUT R2, R13, 0x7ff00000, RZ, 0xfc, !PT ;  /* 0x7ff000000d020812 */ /* 0x000fe200078efcff */
[----:B------:R-:W-:Y:S02]  /*1540*/  @!P0 IMAD.MOV.U32 R12, RZ, RZ, RZ ;  /* 0x000000ffff0c8224 */ /* 0x000fe400078e00ff */
[----:B------:R-:W-:Y:S02]  /*1550*/  @P0 IMAD.MOV.U32 R12, RZ, RZ, RZ ;  /* 0x000000ffff0c0224 */ /* 0x000fe400078e00ff */
[----:B------:R-:W-:Y:S01]  /*1560*/  @P0 IMAD.MOV.U32 R13, RZ, RZ, R2 ;  /* 0x000000ffff0d0224 */ /* 0x000fe200078e0002 */
[----:B------:R-:W-:Y:S06]  /*1570*/  BRA `(.L_x_31) ;  /* 0x0000000000087947 */ /* 0x000fec0003800000 */
.L_x_32:
[----:B------:R-:W-:Y:S01]  /*1580*/  LOP3.LUT R13, R7, 0x80000, RZ, 0xfc, !PT ;  /* 0x00080000070d7812 */ /* 0x000fe200078efcff */
[----:B------:R-:W-:-:S07]  /*1590*/  IMAD.MOV.U32 R12, RZ, RZ, R6 ;  /* 0x000000ffff0c7224 */ /* 0x000fce00078e0006 */
.L_x_31:
[----:B------:R-:W-:Y:S05]  /*15a0*/  BSYNC.RECONVERGENT B1 ;  /* 0x0000000000017941 */ /* 0x000fea0003800200 */
.L_x_29:
[----:B------:R-:W-:Y:S02]  /*15b0*/  IMAD.MOV.U32 R2, RZ, RZ, R0 ;  /* 0x000000ffff027224 */ /* 0x000fe400078e0000 */
[----:B------:R-:W-:-:S04]  /*15c0*/  IMAD.MOV.U32 R3, RZ, RZ, 0x0 ;  /* 0x00000000ff037424 */ /* 0x000fc800078e00ff */
[----:B------:R-:W-:Y:S05]  /*15d0*/  RET.REL.NODEC R2 `(_Z30non_maximum_suppression_kernelPKiS0_S0_Piii) ;  /* 0xffffffe802887950 */ /* 0x000fea0003c3ffff */
        .weak           $__internal_1_$__cuda_sm3x_div_rn_noftz_f32_slowpath
        .type           $__internal_1_$__cuda_sm3x_div_rn_noftz_f32_slowpath,@function
        .size           $__internal_1_$__cuda_sm3x_div_rn_noftz_f32_slowpath,(.L_x_73 - $__internal_1_$__cuda_sm3x_div_rn_noftz_f32_slowpath)
$__internal_1_$__cuda_sm3x_div_rn_noftz_f32_slowpath:
[--C-:B------:R-:W-:Y:S01]  /*15e0*/  SHF.R.U32.HI R9, RZ, 0x17, R3.reuse ;  /* 0x00000017ff097819 */ /* 0x100fe20000011603 */
[----:B------:R-:W-:Y:S01]  /*15f0*/  BSSY.RECONVERGENT B1, `(.L_x_33) ;  /* 0x0000066000017945 */ /* 0x000fe20003800200 */
[--C-:B------:R-:W-:Y:S01]  /*1600*/  SHF.R.U32.HI R7, RZ, 0x17, R0.reuse ;  /* 0x00000017ff077819 */ /* 0x100fe20000011600 */
[----:B------:R-:W-:Y:S01]  /*1610*/  IMAD.MOV.U32 R11, RZ, RZ, R0 ;  /* 0x000000ffff0b7224 */ /* 0x000fe200078e0000 */
[----:B------:R-:W-:Y:S01]  /*1620*/  LOP3.LUT R9, R9, 0xff, RZ, 0xc0, !PT ;  /* 0x000000ff09097812 */ /* 0x000fe200078ec0ff */
[----:B------:R-:W-:Y:S01]  /*1630*/  IMAD.MOV.U32 R12, RZ, RZ, R3 ;  /* 0x000000ffff0c7224 */ /* 0x000fe200078e0003 */
[----:B------:R-:W-:-:S03]  /*1640*/  LOP3.LUT R10, R7, 0xff, RZ, 0xc0, !PT ;  /* 0x000000ff070a7812 */ /* 0x000fc600078ec0ff */
[----:B------:R-:W-:Y:S02]  /*1650*/  VIADD R14, R9, 0xffffffff ;  /* 0xffffffff090e7836 */ /* 0x000fe40000000000 */
[----:B------:R-:W-:-:S03]  /*1660*/  VIADD R13, R10, 0xffffffff ;  /* 0xffffffff0a0d7836 */ /* 0x000fc60000000000 */
[----:B------:R-:W-:-:S04]  /*1670*/  ISETP.GT.U32.AND P0, PT, R14, 0xfd, PT ;  /* 0x000000fd0e00780c */ /* 0x000fc80003f04070 */
[----:B------:R-:W-:-:S13]  /*1680*/  ISETP.GT.U32.OR P0, PT, R13, 0xfd, P0 ;  /* 0x000000fd0d00780c */ /* 0x000fda0000704470 */
[----:B------:R-:W-:Y:S01]  /*1690*/  @!P0 IMAD.MOV.U32 R7, RZ, RZ, RZ ;  /* 0x000000ffff078224 */ /* 0x000fe200078e00ff */
[----:B------:R-:W-:Y:S06]  /*16a0*/  @!P0 BRA `(.L_x_34) ;  /* 0x0000000000648947 */ /* 0x000fec0003800000 */
[----:B------:R-:W-:-:S13]  /*16b0*/  FSETP.GTU.FTZ.AND P0, PT, |R0|, +INF , PT ;  /* 0x7f8000000000780b */ /* 0x000fda0003f1c200 */
[----:B------:R-:W-:Y:S05]  /*16c0*/  @P0 BRA `(.L_x_35) ;  /* 0x00000004005c0947 */ /* 0x000fea0003800000 */
[----:B------:R-:W-:-:S13]  /*16d0*/  FSETP.GTU.FTZ.AND P0, PT, |R3|, +INF , PT ;  /* 0x7f8000000300780b */ /* 0x000fda0003f1c200 */
[----:B------:R-:W-:Y:S05]  /*16e0*/  @P0 BRA `(.L_x_35) ;  /* 0x0000000400540947 */ /* 0x000fea0003800000 */
[----:B------:R-:W-:-:S13]  /*16f0*/  LOP3.LUT P0, RZ, R12, 0x7fffffff, R11, 0xc8, !PT ;  /* 0x7fffffff0cff7812 */ /* 0x000fda000780c80b */
[----:B------:R-:W-:Y:S05]  /*1700*/  @!P0 BRA `(.L_x_36) ;  /* 0x0000000400448947 */ /* 0x000fea0003800000 */
[----:B------:R-:W-:Y:S01]  /*1710*/  FADD.FTZ R7, |R0|, -RZ ;  /* 0x800000ff00077221 */ /* 0x000fe20000010200 */
[----:B------:R-:W-:-:S04]  /*1720*/  FADD.FTZ R15, |R3|, -RZ ;  /* 0x800000ff030f7221 */ /* 0x000fc80000010200 */
[----:B------:R-:W-:Y:S02]  /*1730*/  FSETP.NEU.FTZ.AND P3, PT, R7, +INF , PT ;  /* 0x7f8000000700780b */ /* 0x000fe40003f7d000 */
[----:B------:R-:W-:Y:S02]  /*1740*/  FSETP.NEU.FTZ.AND P1, PT, R15, +INF , PT ;  /* 0x7f8000000f00780b */ /* 0x000fe40003f3d000 */
[----:B------:R-:W-:-:S11]  /*1750*/  FSETP.NEU.FTZ.AND P0, PT, R7, +INF , PT ;  /* 0x7f8000000700780b */ /* 0x000fd60003f1d000 */
[----:B------:R-:W-:Y:S05]  /*1760*/  @!P1 BRA !P3, `(.L_x_36) ;  /* 0x00000004002c9947 */ /* 0x000fea0005800000 */
[----:B------:R-:W-:-:S04]  /*1770*/  LOP3.LUT P3, RZ, R11, 0x7fffffff, RZ, 0xc0, !PT ;  /* 0x7fffffff0bff7812 */ /* 0x000fc8000786c0ff */
[----:B------:R-:W-:-:S13]  /*1780*/  PLOP3.LUT P1, PT, P1, P3, PT, 0x2f, 0xf2 ;  /* 0x0000000000f2781c */ /* 0x000fda0000f26577 */
[----:B------:R-:W-:Y:S05]  /*1790*/  @P1 BRA `(.L_x_37) ;  /* 0x0000000400181947 */ /* 0x000fea0003800000 */
[----:B------:R-:W-:-:S04]  /*17a0*/  LOP3.LUT P1, RZ, R12, 0x7fffffff, RZ, 0xc0, !PT ;  /* 0x7fffffff0cff7812 */ /* 0x000fc8000782c0ff */
[----:B------:R-:W-:-:S13]  /*17b0*/  PLOP3.LUT P0, PT, P0, P1, PT, 0x2f, 0xf2 ;  /* 0x0000000000f2781c */ /* 0x000fda0000702577 */
[----:B------:R-:W-:Y:S05]  /*17c0*/  @P0 BRA `(.L_x_38) ;  /* 0x0000000400000947 */ /* 0x000fea0003800000 */
[----:B------:R-:W-:Y:S02]  /*17d0*/  ISETP.GE.AND P0, PT, R13, RZ, PT ;  /* 0x000000ff0d00720c */ /* 0x000fe40003f06270 */
[----:B------:R-:W-:-:S11]  /*17e0*/  ISETP.GE.AND P1, PT, R14, RZ, PT ;  /* 0x000000ff0e00720c */ /* 0x000fd60003f26270 */
[----:B------:R-:W-:Y:S02]  /*17f0*/  @P0 IMAD.MOV.U32 R7, RZ, RZ, RZ ;  /* 0x000000ffff070224 */ /* 0x000fe400078e00ff */
[----:B------:R-:W-:Y:S01]  /*1800*/  @!P0 FFMA R11, R0, 1.84467440737095516160e+19, RZ ;  /* 0x5f800000000b8823 */ /* 0x000fe200000000ff */
[----:B------:R-:W-:Y:S02]  /*1810*/  @!P0 IMAD.MOV.U32 R7, RZ, RZ, -0x40 ;  /* 0xffffffc0ff078424 */ /* 0x000fe400078e00ff */
[----:B------:R-:W-:Y:S02]  /*1820*/  @!P1 FFMA R12, R3, 1.84467440737095516160e+19, RZ ;  /* 0x5f800000030c9823 */ /* 0x000fe400000000ff */
[----:B------:R-:W-:-:S07]  /*1830*/  @!P1 VIADD R7, R7, 0x40 ;  /* 0x0000004007079836 */ /* 0x000fce0000000000 */
.L_x_34:
[----:B------:R-:W-:Y:S01]  /*1840*/  LEA R13, R9, 0xc0800000, 0x17 ;  /* 0xc0800000090d7811 */ /* 0x000fe200078eb8ff */
[----:B------:R-:W-:Y:S01]  /*1850*/  VIADD R10, R10, 0xffffff81 ;  /* 0xffffff810a0a7836 */ /* 0x000fe20000000000 */
[----:B------:R-:W-:Y:S03]  /*1860*/  BSSY.RECONVERGENT B2, `(.L_x_39) ;  /* 0x0000035000027945 */ /* 0x000fe60003800200 */
[----:B------:R-:W-:Y:S02]  /*1870*/  IMAD.IADD R13, R12, 0x1, -R13 ;  /* 0x000000010c0d7824 */ /* 0x000fe400078e0a0d */
[C---:B------:R-:W-:Y:S01]  /*1880*/  IMAD R0, R10.reuse, -0x800000, R11 ;  /* 0xff8000000a007824 */ /* 0x040fe200078e020b */
[----:B------:R-:W-:Y:S01]  /*1890*/  IADD3 R10, PT, PT, R10, 0x7f, -R9 ;  /* 0x0000007f0a0a7810 */ /* 0x000fe20007ffe809 */
[----:B------:R-:W0:Y:S01]  /*18a0*/  MUFU.RCP R12, R13 ;  /* 0x0000000d000c7308 */ /* 0x000e220000001000 */
[----:B------:R-:W-:-:S03]  /*18b0*/  FADD.FTZ R15, -R13, -RZ ;  /* 0x800000ff0d0f7221 */ /* 0x000fc60000010100 */
[----:B------:R-:W-:Y:S02]  /*18c0*/  IMAD.IADD R10, R10, 0x1, R7 ;  /* 0x000000010a0a7824 */ /* 0x000fe400078e0207 */
[----:B0-----:R-:W-:-:S04]  /*18d0*/  FFMA R17, R12, R15, 1 ;  /* 0x3f8000000c117423 */ /* 0x001fc8000000000f */
[----:B------:R-:W-:-:S04]  /*18e0*/  FFMA R14, R12, R17, R12 ;  /* 0x000000110c0e7223 */ /* 0x000fc8000000000c */
[----:B------:R-:W-:-:S04]  /*18f0*/  FFMA R11, R0, R14, RZ ;  /* 0x0000000e000b7223 */ /* 0x000fc800000000ff */
[----:B------:R-:W-:-:S04]  /*1900*/  FFMA R12, R15, R11, R0 ;  /* 0x0000000b0f0c7223 */ /* 0x000fc80000000000 */
[----:B------:R-:W-:-:S04]  /*1910*/  FFMA R11, R14, R12, R11 ;  /* 0x0000000c0e0b7223 */ /* 0x000fc8000000000b */
[----:B------:R-:W-:-:S04]  /*1920*/  FFMA R12, R15, R11, R0 ;  /* 0x0000000b0f0c7223 */ /* 0x000fc80000000000 */
[----:B------:R-:W-:-:S05]  /*1930*/  FFMA R0, R14, R12, R11 ;  /* 0x0000000c0e007223 */ /* 0x000fca000000000b */
[----:B------:R-:W-:-:S04]  /*1940*/  SHF.R.U32.HI R9, RZ, 0x17, R0 ;  /* 0x00000017ff097819 */ /* 0x000fc80000011600 */
[----:B------:R-:W-:-:S05]  /*1950*/  LOP3.LUT R9, R9, 0xff, RZ, 0xc0, !PT ;  /* 0x000000ff09097812 */ /* 0x000fca00078ec0ff */
[----:B------:R-:W-:-:S04]  /*1960*/  IMAD.IADD R13, R9, 0x1, R10 ;  /* 0x00000001090d7824 */ /* 0x000fc800078e020a */
[----:B------:R-:W-:-:S05]  /*1970*/  VIADD R7, R13, 0xffffffff ;  /* 0xffffffff0d077836 */ /* 0x000fca0000000000 */
[----:B------:R-:W-:-:S13]  /*1980*/  ISETP.GE.U32.AND P0, PT, R7, 0xfe, PT ;  /* 0x000000fe0700780c */ /* 0x000fda0003f06070 */
[----:B------:R-:W-:Y:S05]  /*1990*/  @!P0 BRA `(.L_x_40) ;  /* 0x0000000000808947 */ /* 0x000fea0003800000 */
[----:B------:R-:W-:-:S13]  /*19a0*/  ISETP.GT.AND P0, PT, R13, 0xfe, PT ;  /* 0x000000fe0d00780c */ /* 0x000fda0003f04270 */
[----:B------:R-:W-:Y:S05]  /*19b0*/  @P0 BRA `(.L_x_41) ;  /* 0x00000000006c0947 */ /* 0x000fea0003800000 */
[----:B------:R-:W-:-:S13]  /*19c0*/  ISETP.GE.AND P0, PT, R13, 0x1, PT ;  /* 0x000000010d00780c */ /* 0x000fda0003f06270 */
[----:B------:R-:W-:Y:S05]  /*19d0*/  @P0 BRA `(.L_x_42) ;  /* 0x0000000000740947 */ /* 0x000fea0003800000 */
[----:B------:R-:W-:Y:S02]  /*19e0*/  ISETP.GE.AND P0, PT, R13, -0x18, PT ;  /* 0xffffffe80d00780c */ /* 0x000fe40003f06270 */
[----:B------:R-:W-:-:S11]  /*19f0*/  LOP3.LUT R0, R0, 0x80000000, RZ, 0xc0, !PT ;  /* 0x8000000000007812 */ /* 0x000fd600078ec0ff */
[----:B------:R-:W-:Y:S05]  /*1a00*/  @!P0 BRA `(.L_x_42) ;  /* 0x0000000000688947 */ /* 0x000fea0003800000 */
[CCC-:B------:R-:W-:Y:S01]  /*1a10*/  FFMA.RZ R7, R14.reuse, R12.reuse, R11.reuse ;  /* 0x0000000c0e077223 */ /* 0x1c0fe2000000c00b */
[CCC-:B------:R-:W-:Y:S01]  /*1a20*/  FFMA.RM R10, R14.reuse, R12.reuse, R11.reuse ;  /* 0x0000000c0e0a7223 */ /* 0x1c0fe2000000400b */
[C---:B------:R-:W-:Y:S02]  /*1a30*/  ISETP.NE.AND P3, PT, R13.reuse, RZ, PT ;  /* 0x000000ff0d00720c */ /* 0x040fe40003f65270 */
[----:B------:R-:W-:Y:S02]  /*1a40*/  ISETP.NE.AND P1, PT, R13, RZ, PT ;  /* 0x000000ff0d00720c */ /* 0x000fe40003f25270 */
[----:B------:R-:W-:Y:S01]  /*1a50*/  LOP3.LUT R9, R7, 0x7fffff, RZ, 0xc0, !PT ;  /* 0x007fffff07097812 */ /* 0x000fe200078ec0ff */
[----:B------:R-:W-:Y:S01]  /*1a60*/  FFMA.RP R7, R14, R12, R11 ;  /* 0x0000000c0e077223 */ /* 0x000fe2000000800b */
[----:B------:R-:W-:Y:S02]  /*1a70*/  VIADD R12, R13, 0x20 ;  /* 0x000000200d0c7836 */ /* 0x000fe40000000000 */
[----:B------:R-:W-:Y:S01]  /*1a80*/  LOP3.LUT R9, R9, 0x800000, RZ, 0xfc, !PT ;  /* 0x0080000009097812 */ /* 0x000fe200078efcff */
[----:B------:R-:W-:Y:S01]  /*1a90*/  IMAD.MOV R11, RZ, RZ, -R13 ;  /* 0x000000ffff0b7224 */ /* 0x000fe200078e0a0d */
[----:B------:R-:W-:-:S02]  /*1aa0*/  FSETP.NEU.FTZ.AND P0, PT, R7, R10, PT ;  /* 0x0000000a0700720b */ /* 0x000fc40003f1d000 */
[----:B------:R-:W-:Y:S02]  /*1ab0*/  SHF.L.U32 R12, R9, R12, RZ ;  /* 0x0000000c090c7219 */ /* 0x000fe400000006ff */
[----:B------:R-:W-:Y:S02]  /*1ac0*/  SEL R10, R11, RZ, P3 ;  /* 0x000000ff0b0a7207 */ /* 0x000fe40001800000 */
[----:B------:R-:W-:Y:S02]  /*1ad0*/  ISETP.NE.AND P1, PT, R12, RZ, P1 ;  /* 0x000000ff0c00720c */ /* 0x000fe40000f25270 */
[----:B------:R-:W-:Y:S02]  /*1ae0*/  SHF.R.U32.HI R10, RZ, R10, R9 ;  /* 0x0000000aff0a7219 */ /* 0x000fe40000011609 */
[----:B------:R-:W-:Y:S02]  /*1af0*/  PLOP3.LUT P0, PT, P0, P1, PT, 0xf8, 0x8f ;  /* 0x00000000008f781c */ /* 0x000fe40000703f70 */
[----:B------:R-:W-:-:S02]  /*1b00*/  SHF.R.U32.HI R12, RZ, 0x1, R10 ;  /* 0x00000001ff0c7819 */ /* 0x000fc4000001160a */
[----:B------:R-:W-:-:S04]  /*1b10*/  SEL R7, RZ, 0x1, !P0 ;  /* 0x00000001ff077807 */ /* 0x000fc80004000000 */
[----:B------:R-:W-:-:S04]  /*1b20*/  LOP3.LUT R7, R7, 0x1, R12, 0xf8, !PT ;  /* 0x0000000107077812 */ /* 0x000fc800078ef80c */
[----:B------:R-:W-:-:S05]  /*1b30*/  LOP3.LUT R7, R7, R10, RZ, 0xc0, !PT ;  /* 0x0000000a07077212 */ /* 0x000fca00078ec0ff */
[----:B------:R-:W-:-:S05]  /*1b40*/  IMAD.IADD R7, R12, 0x1, R7 ;  /* 0x000000010c077824 */ /* 0x000fca00078e0207 */
[----:B------:R-:W-:Y:S01]  /*1b50*/  LOP3.LUT R0, R7, R0, RZ, 0xfc, !PT ;  /* 0x0000000007007212 */ /* 0x000fe200078efcff */
[----:B------:R-:W-:Y:S06]  /*1b60*/  BRA `(.L_x_42) ;  /* 0x0000000000107947 */ /* 0x000fec0003800000 */
.L_x_41:
[----:B------:R-:W-:-:S04]  /*1b70*/  LOP3.LUT R0, R0, 0x80000000, RZ, 0xc0, !PT ;  /* 0x8000000000007812 */ /* 0x000fc800078ec0ff */
[----:B------:R-:W-:Y:S01]  /*1b80*/  LOP3.LUT R0, R0, 0x7f800000, RZ, 0xfc, !PT ;  /* 0x7f80000000007812 */ /* 0x000fe200078efcff */
[----:B------:R-:W-:Y:S06]  /*1b90*/  BRA `(.L_x_42) ;  /* 0x0000000000047947 */ /* 0x000fec0003800000 */
.L_x_40:
[----:B------:R-:W-:-:S07]  /*1ba0*/  IMAD R0, R10, 0x800000, R0 ;  /* 0x008000000a007824 */ /* 0x000fce00078e0200 */
.L_x_42:
[----:B------:R-:W-:Y:S05]  /*1bb0*/  BSYNC.RECONVERGENT B2 ;  /* 0x0000000000027941 */ /* 0x000fea0003800200 */
.L_x_39:
[----:B------:R-:W-:Y:S05]  /*1bc0*/  BRA `(.L_x_43) ;  /* 0x0000000000207947 */ /* 0x000fea0003800000 */
.L_x_38:
[----:B------:R-:W-:-:S04]  /*1bd0*/  LOP3.LUT R0, R12, 0x80000000, R11, 0x48, !PT ;  /* 0x800000000c007812 */ /* 0x000fc800078e480b */
[----:B------:R-:W-:Y:S01]  /*1be0*/  LOP3.LUT R0, R0, 0x7f800000, RZ, 0xfc, !PT ;  /* 0x7f80000000007812 */ /* 0x000fe200078efcff */
[----:B------:R-:W-:Y:S06]  /*1bf0*/  BRA `(.L_x_43) ;  /* 0x0000000000147947 */ /* 0x000fec0003800000 */
.L_x_37:
[----:B------:R-:W-:Y:S01]  /*1c00*/  LOP3.LUT R0, R12, 0x80000000, R11, 0x48, !PT ;  /* 0x800000000c007812 */ /* 0x000fe200078e480b */
[----:B------:R-:W-:Y:S06]  /*1c10*/  BRA `(.L_x_43) ;  /* 0x00000000000c7947 */ /* 0x000fec0003800000 */
.L_x_36:
[----:B------:R-:W0:Y:S01]  /*1c20*/  MUFU.RSQ R0, -QNAN ;  /* 0xffc0000000007908 */ /* 0x000e220000001400 */
[----:B------:R-:W-:Y:S05]  /*1c30*/  BRA `(.L_x_43) ;  /* 0x0000000000047947 */ /* 0x000fea0003800000 */
.L_x_35:
[----:B------:R-:W-:-:S07]  /*1c40*/  FADD.FTZ R0, R0, R3 ;  /* 0x0000000300007221 */ /* 0x000fce0000010000 */
.L_x_43:
[----:B------:R-:W-:Y:S05]  /*1c50*/  BSYNC.RECONVERGENT B1 ;  /* 0x0000000000017941 */ /* 0x000fea0003800200 */
.L_x_33:
[----:B------:R-:W-:-:S04]  /*1c60*/  IMAD.MOV.U32 R9, RZ, RZ, 0x0 ;  /* 0x00000000ff097424 */ /* 0x000fc800078e00ff */
[----:B0-----:R-:W-:Y:S05]  /*1c70*/  RET.REL.NODEC R8 `(_Z30non_maximum_suppression_kernelPKiS0_S0_Piii) ;  /* 0xffffffe008e07950 */ /* 0x001fea0003c3ffff */
.L_x_44:
        /* <DEDUP_REMOVED lines=16> */
.L_x_73:


//--------------------- .text._Z22merge_gradients_kernelPKiS0_Piii --------------------------
	.section	.text._Z22merge_gradients_kernelPKiS0_Piii,"ax",@progbits
	.align	128
        .global         _Z22merge_gradients_kernelPKiS0_Piii
        .type           _Z22merge_gradients_kernelPKiS0_Piii,@function
        .size           _Z22merge_gradients_kernelPKiS0_Piii,(.L_x_74 - _Z22merge_gradients_kernelPKiS0_Piii)
        .other          _Z22merge_gradients_kernelPKiS0_Piii,@"STO_CUDA_ENTRY STV_DEFAULT"
_Z22merge_gradients_kernelPKiS0_Piii:
.text._Z22merge_gradients_kernelPKiS0_Piii:
        /* <DEDUP_REMOVED lines=8> */
[----:B0-----:R-:W-:-:S05]  /*0080*/  IMAD R3, R3, UR5, R0 ;  /* 0x0000000503037c24 */ /* 0x001fca000f8e0200 */
[----:B--2---:R-:W-:Y:S01]  /*0090*/  ISETP.GE.AND P0, PT, R3, UR7, PT ;  /* 0x0000000703007c0c */ /* 0x004fe2000bf06270 */
[----:B-1----:R-:W-:-:S05]  /*00a0*/  IMAD R2, R2, UR4, R5 ;  /* 0x0000000402027c24 */ /* 0x002fca000f8e0205 */
[----:B------:R-:W-:-:S13]  /*00b0*/  ISETP.GE.OR P0, PT, R2, UR6, P0 ;  /* 0x0000000602007c0c */ /* 0x000fda0008706670 */
[----:B------:R-:W-:Y:S05]  /*00c0*/  @P0 EXIT ;  /* 0x000000000000094d */ /* 0x000fea0003800000 */
[----:B------:R-:W0:Y:S01]  /*00d0*/  LDC.64 R6, c[0x0][0x380] ;  /* 0x0000e000ff067b82 */ /* 0x000e220000000a00 */
[----:B------:R-:W1:Y:S01]  /*00e0*/  LDCU.64 UR4, c[0x0][0x358] ;  /* 0x00006b00ff0477ac */ /* 0x000e620008000a00 */
[----:B------:R-:W-:-:S06]  /*00f0*/  IMAD R2, R3, UR6, R2 ;  /* 0x0000000603027c24 */ /* 0x000fcc000f8e0202 */
[----:B------:R-:W2:Y:S01]  /*0100*/  LDC.64 R8, c[0x0][0x388] ;  /* 0x0000e200ff087b82 */ /* 0x000ea20000000a00 */
[----:B0-----:R-:W-:-:S06]  /*0110*/  IMAD.WIDE R6, R2, 0x4, R6 ;  /* 0x0000000402067825 */ /* 0x001fcc00078e0206 */
[----:B-1----:R-:W3:Y:S01]  /*0120*/  LDG.E R6, desc[UR4][R6.64] ;  /* 0x0000000406067981 */ /* 0x002ee2000c1e1900 */
[----:B--2---:R-:W-:-:S06]  /*0130*/  IMAD.WIDE R8, R2, 0x4, R8 ;  /* 0x0000000402087825 */ /* 0x004fcc00078e0208 */
[----:B------:R-:W2:Y:S01]  /*0140*/  LDG.E R8, desc[UR4][R8.64] ;  /* 0x0000000408087981 */ /* 0x000ea2000c1e1900 */
[----:B------:R-:W-:Y:S01]  /*0150*/  BSSY.RECONVERGENT B0, `(.L_x_45) ;  /* 0x0000018000007945 */ /* 0x000fe20003800200 */
[----:B---3--:R-:W-:Y:S02]  /*0160*/  I2FP.F32.S32 R0, R6 ;  /* 0x0000000600007245 */ /* 0x008fe40000201400 */
[----:B--2---:R-:W-:-:S03]  /*0170*/  I2FP.F32.S32 R3, R8 ;  /* 0x0000000800037245 */ /* 0x004fc60000201400 */
[----:B------:R-:W-:Y:S02]  /*0180*/  FADD R0, |R0|, -RZ ;  /* 0x800000ff00007221 */ /* 0x000fe40000000200 */
[----:B------:R-:W-:-:S05]  /*0190*/  FADD R11, |R3|, -RZ ;  /* 0x800000ff030b7221 */ /* 0x000fca0000000200 */
[----:B------:R-:W-:-:S04]  /*01a0*/  VIMNMX R3, PT, PT, R0, R11, !PT ;  /* 0x0000000b00037248 */ /* 0x000fc80007fe0100 */
[----:B------:R-:W-:Y:S02]  /*01b0*/  LOP3.LUT R5, R3, 0xfe000000, RZ, 0xc0, !PT ;  /* 0xfe00000003057812 */ /* 0x000fe400078ec0ff */
[----:B------:R-:W-:Y:S02]  /*01c0*/  VIMNMX R4, PT, PT, R0, R11, PT ;  /* 0x0000000b00047248 */ /* 0x000fe40003fe0100 */
[----:B------:R-:W-:-:S05]  /*01d0*/  LOP3.LUT R0, R5, 0x7e800000, RZ, 0x3c, !PT ;  /* 0x7e80000005007812 */ /* 0x000fca00078e3cff */
[-C--:B------:R-:W-:Y:S01]  /*01e0*/  FMUL R10, R4, R0.reuse ;  /* 0x00000000040a7220 */ /* 0x080fe20000400000 */
[----:B------:R-:W-:-:S03]  /*01f0*/  FMUL R0, R3, R0 ;  /* 0x0000000003007220 */ /* 0x000fc60000400000 */
[----:B------:R-:W-:-:S04]  /*0200*/  FMUL R7, R10, R10 ;  /* 0x0000000a0a077220 */ /* 0x000fc80000400000 */
[----:B------:R-:W-:-:S05]  /*0210*/  FFMA R0, R0, R0, R7 ;  /* 0x0000000000007223 */ /* 0x000fca0000000007 */
[----:B------:R-:W-:Y:S01]  /*0220*/  IADD3 R6, PT, PT, R0, -0xd000000, RZ ;  /* 0xf300000000067810 */ /* 0x000fe20007ffe0ff */
[----:B------:R0:W1:Y:S03]  /*0230*/  MUFU.RSQ R7, R0 ;  /* 0x0000000000077308 */ /* 0x0000660000001400 */
[----:B------:R-:W-:-:S13]  /*0240*/  ISETP.GT.U32.AND P0, PT, R6, 0x727fffff, PT ;  /* 0x727fffff0600780c */ /* 0x000fda0003f04070 */
[----:B0-----:R-:W-:Y:S05]  /*0250*/  @!P0 BRA `(.L_x_46) ;  /* 0x00000000000c8947 */ /* 0x001fea0003800000 */
[----:B------:R-:W-:-:S07]  /*0260*/  MOV R11, 0x280 ;  /* 0x00000280000b7802 */ /* 0x000fce0000000f00 */
[----:B-1----:R-:W-:Y:S05]  /*0270*/  CALL.REL.NOINC `($__internal_2_$__cuda_sm20_sqrt_rn_f32_slowpath) ;  /* 0x0000000000407944 */ /* 0x002fea0003c00000 */
[----:B------:R-:W-:Y:S05]  /*0280*/  BRA `(.L_x_47) ;  /* 0x0000000000107947 */ /* 0x000fea0003800000 */
.L_x_46:
[----:B-1----:R-:W-:Y:S01]  /*0290*/  FMUL.FTZ R9, R0, R7 ;  /* 0x0000000700097220 */ /* 0x002fe20000410000 */
[----:B------:R-:W-:-:S03]  /*02a0*/  FMUL.FTZ R7, R7, 0.5 ;  /* 0x3f00000007077820 */ /* 0x000fc60000410000 */
[----:B------:R-:W-:-:S04]  /*02b0*/  FFMA R0, -R9, R9, R0 ;  /* 0x0000000909007223 */ /* 0x000fc80000000100 */
[----:B------:R-:W-:-:S07]  /*02c0*/  FFMA R0, R0, R7, R9 ;  /* 0x0000000700007223 */ /* 0x000fce0000000009 */
.L_x_47:
[----:B------:R-:W-:Y:S05]  /*02d0*/  BSYNC.RECONVERGENT B0 ;  /* 0x0000000000007941 */ /* 0x000fea0003800200 */
.L_x_45:
[----:B------:R-:W-:Y:S01]  /*02e0*/  FSETP.NEU.AND P0, PT, R4, RZ, PT ;  /* 0x000000ff0400720b */ /* 0x000fe20003f0d000 */
[----:B------:R-:W0:Y:S01]  /*02f0*/  LDC.64 R6, c[0x0][0x390] ;  /* 0x0000e400ff067b82 */ /* 0x000e220000000a00 */
[----:B------:R-:W-:-:S11]  /*0300*/  LOP3.LUT R5, R5, 0x800000, RZ, 0xfc, !PT ;  /* 0x0080000005057812 */ /* 0x000fd600078efcff */
[----:B------:R-:W-:Y:S01]  /*0310*/  @P0 FMUL R3, R5, R0 ;  /* 0x0000000005030220 */ /* 0x000fe20000400000 */
[----:B------:R-:W-:-:S04]  /*0320*/  FSETP.NEU.AND P0, PT, R4, +INF , PT ;  /* 0x7f8000000400780b */ /* 0x000fc80003f0d000 */
[----:B------:R-:W-:-:S04]  /*0330*/  FSEL R0, R3, +INF , P0 ;  /* 0x7f80000003007808 */ /* 0x000fc80000000000 */
[----:B------:R-:W1:Y:S01]  /*0340*/  F2I.TRUNC.NTZ R5, R0 ;  /* 0x0000000000057305 */ /* 0x000e62000020f100 */
[----:B0-----:R-:W-:-:S05]  /*0350*/  IMAD.WIDE R2, R2, 0x4, R6 ;  /* 0x0000000402027825 */ /* 0x001fca00078e0206 */
[----:B-1----:R-:W-:Y:S01]  /*0360*/  STG.E desc[UR4][R2.64], R5 ;  /* 0x0000000502007986 */ /* 0x002fe2000c101904 */
[----:B------:R-:W-:Y:S05]  /*0370*/  EXIT ;  /* 0x000000000000794d */ /* 0x000fea0003800000 */
        .weak           $__internal_2_$__cuda_sm20_sqrt_rn_f32_slowpath
        .type           $__internal_2_$__cuda_sm20_sqrt_rn_f32_slowpath,@function
        .size           $__internal_2_$__cuda_sm20_sqrt_rn_f32_slowpath,(.L_x_74 - $__internal_2_$__cuda_sm20_sqrt_rn_f32_slowpath)
$__internal_2_$__cuda_sm20_sqrt_rn_f32_slowpath:
[----:B------:R-:W-:-:S13]  /*0380*/  LOP3.LUT P0, RZ, R0, 0x7fffffff, RZ, 0xc0, !PT ;  /* 0x7fffffff00ff7812 */ /* 0x000fda000780c0ff */
[----:B------:R-:W-:Y:S01]  /*0390*/  @!P0 MOV R6, R0 ;  /* 0x0000000000068202 */ /* 0x000fe20000000f00 */
[----:B------:R-:W-:Y:S06]  /*03a0*/  @!P0 BRA `(.L_x_48) ;  /* 0x0000000000408947 */ /* 0x000fec0003800000 */
[----:B------:R-:W-:-:S13]  /*03b0*/  FSETP.GEU.FTZ.AND P0, PT, R0, RZ, PT ;  /* 0x000000ff0000720b */ /* 0x000fda0003f1e000 */
[----:B------:R-:W-:Y:S01]  /*03c0*/  @!P0 MOV R6, 0x7fffffff ;  /* 0x7fffffff00068802 */ /* 0x000fe20000000f00 */
[----:B------:R-:W-:Y:S06]  /*03d0*/  @!P0 BRA `(.L_x_48) ;  /* 0x0000000000348947 */ /* 0x000fec0003800000 */
[----:B------:R-:W-:-:S13]  /*03e0*/  FSETP.GTU.FTZ.AND P0, PT, |R0|, +INF , PT ;  /* 0x7f8000000000780b */ /* 0x000fda0003f1c200 */
[----:B------:R-:W-:Y:S01]  /*03f0*/  @P0 FADD.FTZ R6, R0, 1 ;  /* 0x3f80000000060421 */ /* 0x000fe20000010000 */
[----:B------:R-:W-:Y:S06]  /*0400*/  @P0 BRA `(.L_x_48) ;  /* 0x0000000000280947 */ /* 0x000fec0003800000 */
[----:B------:R-:W-:-:S13]  /*0410*/  FSETP.NEU.FTZ.AND P0, PT, |R0|, +INF , PT ;  /* 0x7f8000000000780b */ /* 0x000fda0003f1d200 */
[----:B------:R-:W-:-:S04]  /*0420*/  @P0 FFMA R7, R0, 1.84467440737095516160e+19, RZ ;  /* 0x5f80000000070823 */ /* 0x000fc800000000ff */
[----:B------:R-:W0:Y:S02]  /*0430*/  @P0 MUFU.RSQ R6, R7 ;  /* 0x0000000700060308 */ /* 0x000e240000001400 */
[----:B0-----:R-:W-:Y:S01]  /*0440*/  @P0 FMUL.FTZ R8, R7, R6 ;  /* 0x0000000607080220 */ /* 0x001fe20000410000 */
[----:B------:R-:W-:Y:S01]  /*0450*/  @P0 FMUL.FTZ R10, R6, 0.5 ;  /* 0x3f000000060a0820 */ /* 0x000fe20000410000 */
[----:B------:R-:W-:Y:S02]  /*0460*/  @!P0 MOV R6, R0 ;  /* 0x0000000000068202 */ /* 0x000fe40000000f00 */
[----:B------:R-:W-:-:S04]  /*0470*/  @P0 FADD.FTZ R9, -R8, -RZ ;  /* 0x800000ff08090221 */ /* 0x000fc80000010100 */
[----:B------:R-:W-:-:S04]  /*0480*/  @P0 FFMA R9, R8, R9, R7 ;  /* 0x0000000908090223 */ /* 0x000fc80000000007 */
[----:B------:R-:W-:-:S04]  /*0490*/  @P0 FFMA R9, R9, R10, R8 ;  /* 0x0000000a09090223 */ /* 0x000fc80000000008 */
[----:B------:R-:W-:-:S07]  /*04a0*/  @P0 FMUL.FTZ R6, R9, 2.3283064365386962891e-10 ;  /* 0x2f80000009060820 */ /* 0x000fce0000410000 */
.L_x_48:
[----:B------:R-:W-:Y:S01]  /*04b0*/  HFMA2 R7, -RZ, RZ, 0, 0 ;  /* 0x00000000ff077431 */ /* 0x000fe200000001ff */
[----:B------:R-:W-:Y:S02]  /*04c0*/  MOV R0, R6 ;  /* 0x0000000600007202 */ /* 0x000fe40000000f00 */
[----:B------:R-:W-:-:S04]  /*04d0*/  MOV R6, R11 ;  /* 0x0000000b00067202 */ /* 0x000fc80000000f00 */
[----:B------:R-:W-:Y:S05]  /*04e0*/  RET.REL.NODEC R6 `(_Z22merge_gradients_kernelPKiS0_Piii) ;  /* 0xfffffff806c47950 */ /* 0x000fea0003c3ffff */
.L_x_49:
        /* <DEDUP_REMOVED lines=9> */
.L_x_74:


//--------------------- .text._Z16normalize_kernelPiiiiPKiS1_ --------------------------
	.section	.text._Z16normalize_kernelPiiiiPKiS1_,"ax",@progbits
	.align	128
        .global         _Z16normalize_kernelPiiiiPKiS1_
        .type           _Z16normalize_kernelPiiiiPKiS1_,@function
        .size           _Z16normalize_kernelPiiiiPKiS1_,(.L_x_75 - _Z16normalize_kernelPiiiiPKiS1_)
        .other          _Z16normalize_kernelPiiiiPKiS1_,@"STO_CUDA_ENTRY STV_DEFAULT"
_Z16normalize_kernelPiiiiPKiS1_:
.text._Z16normalize_kernelPiiiiPKiS1_:
[----:B------:R-:W-:Y:S01]  /*0000*/  LDC R1, c[0x0][0x37c] ;  /* 0x0000df00ff017b82 */ /* 0x000fe20000000800 */
[----:B------:R-:W0:Y:S01]  /*0010*/  S2R R2, SR_TID.Y ;  /* 0x0000000000027919 */ /* 0x000e220000002200 */
[----:B------:R-:W1:Y:S06]  /*0020*/  LDCU UR4, c[0x0][0x390] ;  /* 0x00007200ff0477ac */ /* 0x000e6c0008000800 */
[----:B------:R-:W2:Y:S01]  /*0030*/  LDC R0, c[0x0][0x360] ;  /* 0x0000d800ff007b82 */ /* 0x000ea20000000800 */
[----:B------:R-:W2:Y:S01]  /*0040*/  S2R R3, SR_TID.X ;  /* 0x0000000000037919 */ /* 0x000ea20000002100 */
[----:B------:R-:W3:Y:S06]  /*0050*/  LDCU.64 UR8, c[0x0][0x388] ;  /* 0x00007100ff0877ac */ /* 0x000eec0008000a00 */
[----:B------:R-:W0:Y:S08]  /*0060*/  S2UR UR7, SR_CTAID.Y ;  /* 0x00000000000779c3 */ /* 0x000e300000002600 */
[----:B------:R-:W0:Y:S01]  /*0070*/  LDC R9, c[0x0][0x364] ;  /* 0x0000d900ff097b82 */ /* 0x000e220000000800 */
[----:B-1----:R-:W-:-:S04]  /*0080*/  ULEA.HI UR4, UR4, UR4, URZ, 0x1 ;  /* 0x0000000404047291 */ /* 0x002fc8000f8f08ff */
[----:B------:R-:W-:-:S03]  /*0090*/  USHF.R.S32.HI UR4, URZ, 0x1, UR4 ;  /* 0x00000001ff047899 */ /* 0x000fc60008011404 */
[----:B------:R-:W2:Y:S01]  /*00a0*/  S2UR UR6, SR_CTAID.X ;  /* 0x00000000000679c3 */ /* 0x000ea20000002500 */
[----:B---3--:R-:W-:Y:S01]  /*00b0*/  UIADD3 UR5, UPT, UPT, -UR4, UR9, URZ ;  /* 0x0000000904057290 */ /* 0x008fe2000fffe1ff */
[----:B0-----:R-:W-:-:S05]  /*00c0*/  IMAD R9, R9, UR7, R2 ;  /* 0x0000000709097c24 */ /* 0x001fca000f8e0202 */
[----:B------:R-:W-:Y:S01]  /*00d0*/  ISETP.GE.AND P0, PT, R9, UR5, PT ;  /* 0x0000000509007c0c */ /* 0x000fe2000bf06270 */
[----:B--2---:R-:W-:Y:S01]  /*00e0*/  IMAD R0, R0, UR6, R3 ;  /* 0x0000000600007c24 */ /* 0x004fe2000f8e0203 */
[----:B------:R-:W-:-:S04]  /*00f0*/  UIADD3 UR6, UPT, UPT, -UR4, UR8, URZ ;  /* 0x0000000804067290 */ /* 0x000fc8000fffe1ff */
[C---:B------:R-:W-:Y:S02]  /*0100*/  VIMNMX R2, PT, PT, R0.reuse, R9, PT ;  /* 0x0000000900027248 */ /* 0x040fe40003fe0100 */
[----:B------:R-:W-:-:S04]  /*0110*/  ISETP.GE.OR P0, PT, R0, UR6, P0 ;  /* 0x0000000600007c0c */ /* 0x000fc80008706670 */
[----:B------:R-:W-:-:S13]  /*0120*/  ISETP.LT.OR P0, PT, R2, UR4, P0 ;  /* 0x0000000402007c0c */ /* 0x000fda0008701670 */
[----:B------:R-:W-:Y:S05]  /*0130*/  @P0 EXIT ;  /* 0x000000000000094d */ /* 0x000fea0003800000 */
[----:B------:R-:W0:Y:S01]  /*0140*/  LDC.64 R2, c[0x0][0x398] ;  /* 0x0000e600ff027b82 */ /* 0x000e220000000a00 */
[----:B------:R-:W0:Y:S07]  /*0150*/  LDCU.64 UR4, c[0x0][0x358] ;  /* 0x00006b00ff0477ac */ /* 0x000e2e0008000a00 */
[----:B------:R-:W1:Y:S08]  /*0160*/  LDC.64 R6, c[0x0][0x3a0] ;  /* 0x0000e800ff067b82 */ /* 0x000e700000000a00 */
[----:B------:R-:W2:Y:S01]  /*0170*/  LDC.64 R4, c[0x0][0x380] ;  /* 0x0000e000ff047b82 */ /* 0x000ea20000000a00 */
[----:B------:R-:W-:Y:S01]  /*0180*/  IMAD R9, R9, UR8, R0 ;  /* 0x0000000809097c24 */ /* 0x000fe2000f8e0200 */
[----:B0-----:R-:W3:Y:S04]  /*0190*/  LDG.E R2, desc[UR4][R2.64] ;  /* 0x0000000402027981 */ /* 0x001ee8000c1e1900 */
[----:B-1----:R-:W4:Y:S01]  /*01a0*/  LDG.E R7, desc[UR4][R6.64] ;  /* 0x0000000406077981 */ /* 0x002f22000c1e1900 */
[----:B--2---:R-:W-:-:S05]  /*01b0*/  IMAD.WIDE R4, R9, 0x4, R4 ;  /* 0x0000000409047825 */ /* 0x004fca00078e0204 */
[----:B------:R-:W2:Y:S01]  /*01c0*/  LDG.E R0, desc[UR4][R4.64] ;  /* 0x0000000404007981 */ /* 0x000ea2000c1e1900 */
[----:B------:R-:W-:Y:S01]  /*01d0*/  BSSY.RECONVERGENT B0, `(.L_x_50) ;  /* 0x0000012000007945 */ /* 0x000fe20003800200 */
[----:B---3--:R-:W-:Y:S01]  /*01e0*/  I2FP.F32.S32 R9, R2 ;  /* 0x0000000200097245 */ /* 0x008fe20000201400 */
[----:B----4-:R-:W-:-:S05]  /*01f0*/  IMAD.IADD R8, R7, 0x1, -R2 ;  /* 0x0000000107087824 */ /* 0x010fca00078e0a02 */
[----:B------:R-:W-:-:S04]  /*0200*/  I2FP.F32.S32 R3, R8 ;  /* 0x0000000800037245 */ /* 0x000fc80000201400 */
[----:B------:R-:W0:Y:S01]  /*0210*/  MUFU.RCP R8, R3 ;  /* 0x0000000300087308 */ /* 0x000e220000001000 */
[----:B--2---:R-:W-:-:S05]  /*0220*/  I2FP.F32.S32 R0, R0 ;  /* 0x0000000000007245 */ /* 0x004fca0000201400 */
[----:B------:R-:W-:-:S04]  /*0230*/  FADD R0, R0, -R9 ;  /* 0x8000000900007221 */ /* 0x000fc80000000000 */
[----:B------:R-:W-:-:S04]  /*0240*/  FMUL R0, R0, 255 ;  /* 0x437f000000007820 */ /* 0x000fc80000400000 */
        /* <DEDUP_REMOVED lines=8> */
[----:B------:R-:W-:Y:S05]  /*02d0*/  CALL.REL.NOINC `($__internal_3_$__cuda_sm3x_div_rn_noftz_f32_slowpath) ;  /* 0x0000000000147944 */ /* 0x000fea0003c00000 */
[----:B------:R-:W-:-:S07]  /*02e0*/  IMAD.MOV.U32 R2, RZ, RZ, R0 ;  /* 0x000000ffff027224 */ /* 0x000fce00078e0000 */
.L_x_51:
[----:B------:R-:W-:Y:S05]  /*02f0*/  BSYNC.RECONVERGENT B0 ;  /* 0x0000000000007941 */ /* 0x000fea0003800200 */
.L_x_50:
[----:B------:R-:W0:Y:S02]  /*0300*/  F2I.TRUNC.NTZ R3, R2 ;  /* 0x0000000200037305 */ /* 0x000e24000020f100 */
[----:B0-----:R-:W-:Y:S01]  /*0310*/  STG.E desc[UR4][R4.64], R3 ;  /* 0x0000000304007986 */ /* 0x001fe2000c101904 */
[----:B------:R-:W-:Y:S05]  /*0320*/  EXIT ;  /* 0x000000000000794d */ /* 0x000fea0003800000 */
        .weak           $__internal_3_$__cuda_sm3x_div_rn_noftz_f32_slowpath
        .type           $__internal_3_$__cuda_sm3x_div_rn_noftz_f32_slowpath,@function
        .size           $__internal_3_$__cuda_sm3x_div_rn_noftz_f32_slowpath,(.L_x_75 - $__internal_3_$__cuda_sm3x_div_rn_noftz_f32_slowpath)
$__internal_3_$__cuda_sm3x_div_rn_noftz_f32_slowpath:
        /* <DEDUP_REMOVED lines=13> */
[----:B------:R-:W-:Y:S02]  /*0400*/  FSETP.GTU.FTZ.AND P0, PT, |R0|, +INF , PT ;  /* 0x7f8000000000780b */ /* 0x000fe40003f1c200 */
[----:B------:R-:W-:-:S04]  /*0410*/  FSETP.GTU.FTZ.AND P1, PT, |R3|, +INF , PT ;  /* 0x7f8000000300780b */ /* 0x000fc80003f3c200 */
[----:B------:R-:W-:-:S13]  /*0420*/  PLOP3.LUT P0, PT, P0, P1, PT, 0xf8, 0x8f ;  /* 0x00000000008f781c */ /* 0x000fda0000703f70 */
[----:B------:R-:W-:Y:S05]  /*0430*/  @P0 BRA `(.L_x_54) ;  /* 0x00000004004c0947 */ /* 0x000fea0003800000 */
[----:B------:R-:W-:-:S13]  /*0440*/  LOP3.LUT P0, RZ, R9, 0x7fffffff, R8, 0xc8, !PT ;  /* 0x7fffffff09ff7812 */ /* 0x000fda000780c808 */
[----:B------:R-:W-:Y:S05]  /*0450*/  @!P0 BRA `(.L_x_55) ;  /* 0x00000004003c8947 */ /* 0x000fea0003800000 */
[C---:B------:R-:W-:Y:S02]  /*0460*/  FSETP.NEU.FTZ.AND P2, PT, |R0|.reuse, +INF , PT ;  /* 0x7f8000000000780b */ /* 0x040fe40003f5d200 */
[----:B------:R-:W-:Y:S02]  /*0470*/  FSETP.NEU.FTZ.AND P1, PT, |R3|, +INF , PT ;  /* 0x7f8000000300780b */ /* 0x000fe40003f3d200 */
[----:B------:R-:W-:-:S11]  /*0480*/  FSETP.NEU.FTZ.AND P0, PT, |R0|, +INF , PT ;  /* 0x7f8000000000780b */ /* 0x000fd60003f1d200 */
        /* <DEDUP_REMOVED lines=14> */
.L_x_53:
[----:B------:R-:W-:Y:S01]  /*0570*/  LEA R0, R7, 0xc0800000, 0x17 ;  /* 0xc080000007007811 */ /* 0x000fe200078eb8ff */
[----:B------:R-:W-:Y:S01]  /*0580*/  VIADD R6, R6, 0xffffff81 ;  /* 0xffffff8106067836 */ /* 0x000fe20000000000 */
[----:B------:R-:W-:Y:S03]  /*0590*/  BSSY.RECONVERGENT B2, `(.L_x_58) ;  /* 0x0000035000027945 */ /* 0x000fe60003800200 */
[----:B------:R-:W-:Y:S01]  /*05a0*/  IMAD.IADD R9, R9, 0x1, -R0 ;  /* 0x0000000109097824 */ /* 0x000fe200078e0a00 */
[C---:B------:R-:W-:Y:S01]  /*05b0*/  IADD3 R7, PT, PT, R6.reuse, 0x7f, -R7 ;  /* 0x0000007f06077810 */ /* 0x040fe20007ffe807 */
[----:B------:R-:W-:Y:S02]  /*05c0*/  IMAD R0, R6, -0x800000, R8 ;  /* 0xff80000006007824 */ /* 0x000fe400078e0208 */
[----:B------:R-:W0:Y:S01]  /*05d0*/  MUFU.RCP R3, R9 ;  /* 0x0000000900037308 */ /* 0x000e220000001000 */
[----:B------:R-:W-:Y:S01]  /*05e0*/  FADD.FTZ R11, -R9, -RZ ;  /* 0x800000ff090b7221 */ /* 0x000fe20000010100 */
[----:B------:R-:W-:-:S03]  /*05f0*/  IMAD.IADD R7, R7, 0x1, R10 ;  /* 0x0000000107077824 */ /* 0x000fc600078e020a */
        /* <DEDUP_REMOVED lines=42> */
.L_x_60:
[----:B------:R-:W-:-:S04]  /*08a0*/  LOP3.LUT R0, R0, 0x80000000, RZ, 0xc0, !PT ;  /* 0x8000000000007812 */ /* 0x000fc800078ec0ff */
[----:B------:R-:W-:Y:S01]  /*08b0*/  LOP3.LUT R0, R0, 0x7f800000, RZ, 0xfc, !PT ;  /* 0x7f80000000007812 */ /* 0x000fe200078efcff */
[----:B------:R-:W-:Y:S06]  /*08c0*/  BRA `(.L_x_61) ;  /* 0x0000000000047947 */ /* 0x000fec0003800000 */
.L_x_59:
[----:B------:R-:W-:-:S07]  /*08d0*/  IMAD R0, R7, 0x800000, R0 ;  /* 0x0080000007007824 */ /* 0x000fce00078e0200 */
.L_x_61:
[----:B------:R-:W-:Y:S05]  /*08e0*/  BSYNC.RECONVERGENT B2 ;  /* 0x0000000000027941 */ /* 0x000fea0003800200 */
.L_x_58:
[----:B------:R-:W-:Y:S05]  /*08f0*/  BRA `(.L_x_62) ;  /* 0x0000000000207947 */ /* 0x000fea0003800000 */
.L_x_57:
[----:B------:R-:W-:-:S04]  /*0900*/  LOP3.LUT R0, R9, 0x80000000, R8, 0x48, !PT ;  /* 0x8000000009007812 */ /* 0x000fc800078e4808 */
[----:B------:R-:W-:Y:S01]  /*0910*/  LOP3.LUT R0, R0, 0x7f800000, RZ, 0xfc, !PT ;  /* 0x7f80000000007812 */ /* 0x000fe200078efcff */
[----:B------:R-:W-:Y:S06]  /*0920*/  BRA `(.L_x_62) ;  /* 0x0000000000147947 */ /* 0x000fec0003800000 */
.L_x_56:
[----:B------:R-:W-:Y:S01]  /*0930*/  LOP3.LUT R0, R9, 0x80000000, R8, 0x48, !PT ;  /* 0x8000000009007812 */ /* 0x000fe200078e4808 */
[----:B------:R-:W-:Y:S06]  /*0940*/  BRA `(.L_x_62) ;  /* 0x00000000000c7947 */ /* 0x000fec0003800000 */
.L_x_55:
[----:B------:R-:W0:Y:S01]  /*0950*/  MUFU.RSQ R0, -QNAN ;  /* 0xffc0000000007908 */ /* 0x000e220000001400 */
[----:B------:R-:W-:Y:S05]  /*0960*/  BRA `(.L_x_62) ;  /* 0x0000000000047947 */ /* 0x000fea0003800000 */
.L_x_54:
[----:B------:R-:W-:-:S07]  /*0970*/  FADD.FTZ R0, R0, R3 ;  /* 0x0000000300007221 */ /* 0x000fce0000010000 */
.L_x_62:
[----:B------:R-:W-:Y:S05]  /*0980*/  BSYNC.RECONVERGENT B1 ;  /* 0x0000000000017941 */ /* 0x000fea0003800200 */
.L_x_52:
[----:B------:R-:W-:-:S04]  /*0990*/  IMAD.MOV.U32 R3, RZ, RZ, 0x0 ;  /* 0x00000000ff037424 */ /* 0x000fc800078e00ff */
[----:B0-----:R-:W-:Y:S05]  /*09a0*/  RET.REL.NODEC R2 `(_Z16normalize_kernelPiiiiPKiS1_) ;  /* 0xfffffff402947950 */ /* 0x001fea0003c3ffff */
.L_x_63:
        /* <DEDUP_REMOVED lines=13> */
.L_x_75:


//--------------------- .text._Z14min_max_kernelPKiiiPiS1_ --------------------------
	.section	.text._Z14min_max_kernelPKiiiPiS1_,"ax",@progbits
	.align	128
        .global         _Z14min_max_kernelPKiiiPiS1_
        .type           _Z14min_max_kernelPKiiiPiS1_,@function
        .size           _Z14min_max_kernelPKiiiPiS1_,(.L_x_81 - _Z14min_max_kernelPKiiiPiS1_)
        .other          _Z14min_max_kernelPKiiiPiS1_,@"STO_CUDA_ENTRY STV_DEFAULT"
_Z14min_max_kernelPKiiiPiS1_:
.text._Z14min_max_kernelPKiiiPiS1_:
        /* <DEDUP_REMOVED lines=15> */
[----:B------:R-:W-:-:S04]  /*00f0*/  IMAD R5, R5, UR8, R0 ;  /* 0x0000000805057c24 */ /* 0x000fc8000f8e0200 */
[----:B0-----:R-:W-:-:S06]  /*0100*/  IMAD.WIDE R2, R5, 0x4, R2 ;  /* 0x0000000405027825 */ /* 0x001fcc00078e0202 */
[----:B-1----:R-:W2:Y:S01]  /*0110*/  LDG.E R2, desc[UR6][R2.64] ;  /* 0x0000000602027981 */ /* 0x002ea2000c1e1900 */
[----:B------:R-:W0:Y:S01]  /*0120*/  LDC.64 R4, c[0x0][0x390] ;  /* 0x0000e400ff047b82 */ /* 0x000e220000000a00 */
[----:B------:R-:W-:Y:S01]  /*0130*/  VOTEU.ANY UR4, UPT, PT ;  /* 0x0000000000047886 */ /* 0x000fe200038e0100 */
[----:B------:R-:W1:Y:S01]  /*0140*/  S2R R0, SR_LANEID ;  /* 0x0000000000007919 */ /* 0x000e620000000000 */
[----:B------:R-:W-:-:S05]  /*0150*/  UFLO.U32 UR4, UR4 ;  /* 0x00000004000472bd */ /* 0x000fca00080e0000 */
[----:B------:R-:W3:Y:S01]  /*0160*/  LDC.64 R6, c[0x0][0x398] ;  /* 0x0000e600ff067b82 */ /* 0x000ee20000000a00 */
[----:B-1----:R-:W-:Y:S02]  /*0170*/  ISETP.EQ.U32.AND P0, PT, R0, UR4, PT ;  /* 0x0000000400007c0c */ /* 0x002fe4000bf02070 */
[C---:B--2---:R-:W-:Y:S02]  /*0180*/  CREDUX.MIN.S32 UR5, R2.reuse ;  /* 0x00000000020572cc */ /* 0x044fe40000008200 */
[----:B------:R-:W-:-:S11]  /*0190*/  CREDUX.MAX.S32 UR9, R2 ;  /* 0x00000000020972cc */ /* 0x000fd60000000200 */
[----:B------:R-:W-:Y:S02]  /*01a0*/  IMAD.U32 R9, RZ, RZ, UR5 ;  /* 0x00000005ff097e24 */ /* 0x000fe4000f8e00ff */
[----:B------:R-:W-:-:S03]  /*01b0*/  MOV R11, UR9 ;  /* 0x00000009000b7c02 */ /* 0x000fc60008000f00 */
[----:B0-----:R-:W-:Y:S04]  /*01c0*/  @P0 REDG.E.MIN.S32.STRONG.GPU desc[UR6][R4.64], R9 ;  /* 0x000000090400098e */ /* 0x001fe8000c92e306 */
[----:B---3--:R-:W-:Y:S01]  /*01d0*/  @P0 REDG.E.MAX.S32.STRONG.GPU desc[UR6][R6.64], R11 ;  /* 0x0000000b0600098e */ /* 0x008fe2000d12e306 */
[----:B------:R-:W-:Y:S05]  /*01e0*/  EXIT ;  /* 0x000000000000794d */ /* 0x000fea0003800000 */
.L_x_64:
        /* <DEDUP_REMOVED lines=9> */
.L_x_81:


//--------------------- .text._Z18convolution_kernelPKiPiPKfiii --------------------------
	.section	.text._Z18convolution_kernelPKiPiPKfiii,"ax",@progbits
	.align	128
        .global         _Z18convolution_kernelPKiPiPKfiii
        .type           _Z18convolution_kernelPKiPiPKfiii,@function
        .size           _Z18convolution_kernelPKiPiPKfiii,(.L_x_82 - _Z18convolution_kernelPKiPiPKfiii)
        .other          _Z18convolution_kernelPKiPiPKfiii,@"STO_CUDA_ENTRY STV_DEFAULT"
_Z18convolution_kernelPKiPiPKfiii:
.text._Z18convolution_kernelPKiPiPKfiii:
[----:B------:R-:W-:Y:S01]  /*0000*/  LDC R1, c[0x0][0x37c] ;  /* 0x0000df00ff017b82 */ /* 0x000fe20000000800 */
[----:B------:R-:W0:Y:S07]  /*0010*/  S2R R3, SR_TID.Y ;  /* 0x0000000000037919 */ /* 0x000e2e0000002200 */
[----:B------:R-:W1:Y:S01]  /*0020*/  LDC R6, c[0x0][0x3a0] ;  /* 0x0000e800ff067b82 */ /* 0x000e620000000800 */
[----:B------:R-:W2:Y:S01]  /*0030*/  LDCU UR5, c[0x0][0x360] ;  /* 0x00006c00ff0577ac */ /* 0x000ea20008000800 */
[----:B------:R-:W3:Y:S01]  /*0040*/  S2R R7, SR_TID.X ;  /* 0x0000000000077919 */ /* 0x000ee20000002100 */
[----:B------:R-:W4:Y:S05]  /*0050*/  LDCU.64 UR8, c[0x0][0x398] ;  /* 0x00007300ff0877ac */ /* 0x000f2a0008000a00 */
[----:B------:R-:W2:Y:S08]  /*0060*/  S2UR UR4, SR_CTAID.X ;  /* 0x00000000000479c3 */ /* 0x000eb00000002500 */
[----:B------:R-:W0:Y:S08]  /*0070*/  S2UR UR6, SR_CTAID.Y ;  /* 0x00000000000679c3 */ /* 0x000e300000002600 */
[----:B------:R-:W0:Y:S01]  /*0080*/  LDC R2, c[0x0][0x364] ;  /* 0x0000d900ff027b82 */ /* 0x000e220000000800 */
[----:B-1----:R-:W-:-:S04]  /*0090*/  LEA.HI R0, R6, R6, RZ, 0x1 ;  /* 0x0000000606007211 */ /* 0x002fc800078f08ff */
[----:B------:R-:W-:Y:S01]  /*00a0*/  SHF.R.S32.HI R0, RZ, 0x1, R0 ;  /* 0x00000001ff007819 */ /* 0x000fe20000011400 */
[----:B--2---:R-:W-:-:S03]  /*00b0*/  UIMAD UR4, UR4, UR5, URZ ;  /* 0x00000005040472a4 */ /* 0x004fc6000f8e02ff */
[C---:B----4-:R-:W-:Y:S02]  /*00c0*/  IADD3 R5, PT, PT, -R0.reuse, UR9, RZ ;  /* 0x0000000900057c10 */ /* 0x050fe4000fffe1ff */
[----:B------:R-:W-:Y:S01]  /*00d0*/  IADD3 R4, PT, PT, -R0, UR8, RZ ;  /* 0x0000000800047c10 */ /* 0x000fe2000fffe1ff */
[----:B0-----:R-:W-:Y:S02]  /*00e0*/  IMAD R2, R2, UR6, R3 ;  /* 0x0000000602027c24 */ /* 0x001fe4000f8e0203 */
[----:B---3--:R-:W-:-:S03]  /*00f0*/  VIADD R3, R7, UR4 ;  /* 0x0000000407037c36 */ /* 0x008fc60008000000 */
[----:B------:R-:W-:Y:S02]  /*0100*/  ISETP.GE.AND P0, PT, R2, R5, PT ;  /* 0x000000050200720c */ /* 0x000fe40003f06270 */
[C---:B------:R-:W-:Y:S02]  /*0110*/  VIMNMX R5, PT, PT, R3.reuse, R2, PT ;  /* 0x0000000203057248 */ /* 0x040fe40003fe0100 */
[----:B------:R-:W-:-:S04]  /*0120*/  ISETP.GE.OR P0, PT, R3, R4, P0 ;  /* 0x000000040300720c */ /* 0x000fc80000706670 */
[----:B------:R-:W-:-:S13]  /*0130*/  ISETP.LT.OR P0, PT, R5, R0, P0 ;  /* 0x000000000500720c */ /* 0x000fda0000701670 */
[----:B------:R-:W-:Y:S05]  /*0140*/  @P0 EXIT ;  /* 0x000000000000094d */ /* 0x000fea0003800000 */
[----:B------:R-:W-:Y:S01]  /*0150*/  ISETP.GE.AND P0, PT, R6, -0x1, PT ;  /* 0xffffffff0600780c */ /* 0x000fe20003f06270 */
[----:B------:R-:W0:Y:S01]  /*0160*/  LDCU.64 UR6, c[0x0][0x358] ;  /* 0x00006b00ff0677ac */ /* 0x000e220008000a00 */
[----:B------:R-:W-:-:S11]  /*0170*/  IMAD.MOV.U32 R20, RZ, RZ, RZ ;  /* 0x000000ffff147224 */ /* 0x000fd600078e00ff */
[----:B------:R-:W-:Y:S05]  /*0180*/  @!P0 BRA `(.L_x_65) ;  /* 0x0000000400f48947 */ /* 0x000fea0003800000 */
[----:B------:R-:W-:Y:S01]  /*0190*/  IABS R5, R0 ;  /* 0x0000000000057213 */ /* 0x000fe20000000000 */
[--C-:B------:R-:W-:Y:S02]  /*01a0*/  IMAD.MOV R6, RZ, RZ, -R0.reuse ;  /* 0x000000ffff067224 */ /* 0x100fe400078e0a00 */
[----:B------:R-:W-:Y:S02]  /*01b0*/  HFMA2 R11, -RZ, RZ, 0, 0 ;  /* 0x00000000ff0b7431 */ /* 0x000fe400000001ff */
[----:B------:R-:W-:Y:S02]  /*01c0*/  IMAD.MOV.U32 R20, RZ, RZ, RZ ;  /* 0x000000ffff147224 */ /* 0x000fe400078e00ff */
[----:B------:R-:W-:Y:S01]  /*01d0*/  IMAD.IADD R4, R0, 0x1, R5 ;  /* 0x0000000100047824 */ /* 0x000fe200078e0205 */
[----:B------:R-:W-:Y:S01]  /*01e0*/  IADD3 R5, PT, PT, R7, UR4, R0 ;  /* 0x0000000407057c10 */ /* 0x000fe2000fffe000 */
[----:B------:R-:W-:-:S03]  /*01f0*/  IMAD.MOV.U32 R7, RZ, RZ, R6 ;  /* 0x000000ffff077224 */ /* 0x000fc600078e0006 */
[----:B------:R-:W-:-:S04]  /*0200*/  IADD3 R9, PT, PT, R4, 0x1, RZ ;  /* 0x0000000104097810 */ /* 0x000fc80007ffe0ff */
[C---:B------:R-:W-:Y:S02]  /*0210*/  LOP3.LUT R10, R9.reuse, 0xfffffff8, RZ, 0xc0, !PT ;  /* 0xfffffff8090a7812 */ /* 0x040fe400078ec0ff */
[C---:B------:R-:W-:Y:S02]  /*0220*/  LOP3.LUT R8, R9.reuse, 0x7, RZ, 0xc0, !PT ;  /* 0x0000000709087812 */ /* 0x040fe400078ec0ff */
[----:B------:R-:W-:Y:S01]  /*0230*/  LOP3.LUT R9, R9, 0x3, RZ, 0xc0, !PT ;  /* 0x0000000309097812 */ /* 0x000fe200078ec0ff */
[----:B------:R-:W-:-:S07]  /*0240*/  IMAD.MOV R10, RZ, RZ, -R10 ;  /* 0x000000ffff0a7224 */ /* 0x000fce00078e0a0a */
.L_x_70:
[----:B------:R-:W-:Y:S01]  /*0250*/  ISETP.GE.U32.AND P2, PT, R4, 0x7, PT ;  /* 0x000000070400780c */ /* 0x000fe20003f46070 */
[----:B------:R-:W1:Y:S01]  /*0260*/  LDCU UR8, c[0x0][0x398] ;  /* 0x00007300ff0877ac */ /* 0x000e620008000800 */
[----:B------:R-:W-:Y:S01]  /*0270*/  IABS R12, R0 ;  /* 0x00000000000c7213 */ /* 0x000fe20000000000 */
[----:B------:R-:W-:Y:S01]  /*0280*/  IMAD.MOV.U32 R22, RZ, RZ, R6 ;  /* 0x000000ffff167224 */ /* 0x000fe200078e0006 */
[----:B------:R-:W-:Y:S02]  /*0290*/  ISETP.NE.AND P1, PT, R8, RZ, PT ;  /* 0x000000ff0800720c */ /* 0x000fe40003f25270 */
[----:B------:R-:W-:Y:S02]  /*02a0*/  ISETP.NE.AND P0, PT, R7, R12, PT ;  /* 0x0000000c0700720c */ /* 0x000fe40003f05270 */
[----:B------:R-:W-:-:S05]  /*02b0*/  IADD3 R16, PT, PT, R2, -R7, RZ ;  /* 0x8000000702107210 */ /* 0x000fca0007ffe0ff */
[----:B------:R-:W-:Y:S06]  /*02c0*/  @!P2 BRA `(.L_x_66) ;  /* 0x0000000000b4a947 */ /* 0x000fec0003800000 */
[----:B-1----:R-:W-:Y:S01]  /*02d0*/  IMAD R17, R16, UR8, R5 ;  /* 0x0000000810117c24 */ /* 0x002fe2000f8e0205 */
[----:B------:R-:W-:Y:S01]  /*02e0*/  MOV R22, R6 ;  /* 0x0000000600167202 */ /* 0x000fe20000000f00 */
[----:B------:R-:W-:-:S07]  /*02f0*/  IMAD.MOV.U32 R18, RZ, RZ, R10 ;  /* 0x000000ffff127224 */ /* 0x000fce00078e000a */
.L_x_67:
[----:B------:R-:W1:Y:S08]  /*0300*/  LDC.64 R12, c[0x0][0x380] ;  /* 0x0000e000ff0c7b82 */ /* 0x000e700000000a00 */
[----:B------:R-:W2:Y:S01]  /*0310*/  LDC.64 R14, c[0x0][0x390] ;  /* 0x0000e400ff0e7b82 */ /* 0x000ea20000000a00 */
[----:B-1----:R-:W-:-:S05]  /*0320*/  IMAD.WIDE R12, R17, 0x4, R12 ;  /* 0x00000004110c7825 */ /* 0x002fca00078e020c */
[----:B0-----:R-:W3:Y:S01]  /*0330*/  LDG.E R21, desc[UR6][R12.64] ;  /* 0x000000060c157981 */ /* 0x001ee2000c1e1900 */
[----:B--2---:R-:W-:-:S03]  /*0340*/  IMAD.WIDE R14, R11, 0x4, R14 ;  /* 0x000000040b0e7825 */ /* 0x004fc600078e020e */
[----:B------:R-:W2:Y:S04]  /*0350*/  LDG.E R23, desc[UR6][R12.64+-0x4] ;  /* 0xfffffc060c177981 */ /* 0x000ea8000c1e1900 */
[----:B------:R-:W4:Y:S04]  /*0360*/  LDG.E R24, desc[UR6][R14.64] ;  /* 0x000000060e187981 */ /* 0x000f28000c1e1900 */
[----:B------:R-:W5:Y:S04]  /*0370*/  LDG.E R19, desc[UR6][R14.64+0x4] ;  /* 0x000004060e137981 */ /* 0x000f68000c1e1900 */
[----:B------:R-:W5:Y:S04]  /*0380*/  LDG.E R27, desc[UR6][R14.64+0x18] ;  /* 0x000018060e1b7981 */ /* 0x000f68000c1e1900 */
[----:B------:R-:W5:Y:S01]  /*0390*/  LDG.E R28, desc[UR6][R14.64+0x1c] ;  /* 0x00001c060e1c7981 */ /* 0x000f62000c1e1900 */
[----:B---3--:R-:W-:-:S03]  /*03a0*/  I2FP.F32.S32 R25, R21 ;  /* 0x0000001500197245 */ /* 0x008fc60000201400 */
[----:B------:R-:W3:Y:S02]  /*03b0*/  LDG.E R21, desc[UR6][R12.64+-0x8] ;  /* 0xfffff8060c157981 */ /* 0x000ee4000c1e1900 */
[----:B----4-:R-:W-:Y:S02]  /*03c0*/  FFMA R26, R25, R24, R20 ;  /* 0x00000018191a7223 */ /* 0x010fe40000000014 */
[----:B------:R-:W4:Y:S04]  /*03d0*/  LDG.E R25, desc[UR6][R14.64+0x8] ;  /* 0x000008060e197981 */ /* 0x000f28000c1e1900 */
[----:B------:R-:W4:Y:S04]  /*03e0*/  LDG.E R24, desc[UR6][R12.64+-0xc] ;  /* 0xfffff4060c187981 */ /* 0x000f28000c1e1900 */
[----:B------:R-:W4:Y:S01]  /*03f0*/  LDG.E R20, desc[UR6][R14.64+0xc] ;  /* 0x00000c060e147981 */ /* 0x000f22000c1e1900 */
[----:B--2---:R-:W-:-:S05]  /*0400*/  I2FP.F32.S32 R23, R23 ;  /* 0x0000001700177245 */ /* 0x004fca0000201400 */
[----:B-----5:R-:W-:Y:S02]  /*0410*/  FFMA R19, R23, R19, R26 ;  /* 0x0000001317137223 */ /* 0x020fe4000000001a */
[----:B------:R-:W2:Y:S01]  /*0420*/  LDG.E R23, desc[UR6][R14.64+0x10] ;  /* 0x000010060e177981 */ /* 0x000ea2000c1e1900 */
[----:B---3--:R-:W-:-:S03]  /*0430*/  I2FP.F32.S32 R26, R21 ;  /* 0x00000015001a7245 */ /* 0x008fc60000201400 */
[----:B------:R-:W3:Y:S02]  /*0440*/  LDG.E R21, desc[UR6][R12.64+-0x14] ;  /* 0xffffec060c157981 */ /* 0x000ee4000c1e1900 */
[----:B----4-:R-:W-:Y:S02]  /*0450*/  FFMA R25, R26, R25, R19 ;  /* 0x000000191a197223 */ /* 0x010fe40000000013 */
[----:B------:R-:W4:Y:S01]  /*0460*/  LDG.E R19, desc[UR6][R12.64+-0x10] ;  /* 0xfffff0060c137981 */ /* 0x000f22000c1e1900 */
[----:B------:R-:W-:-:S05]  /*0470*/  I2FP.F32.S32 R24, R24 ;  /* 0x0000001800187245 */ /* 0x000fca0000201400 */
[----:B------:R-:W-:Y:S02]  /*0480*/  FFMA R26, R24, R20, R25 ;  /* 0x00000014181a7223 */ /* 0x000fe40000000019 */
[----:B------:R-:W5:Y:S04]  /*0490*/  LDG.E R24, desc[UR6][R12.64+-0x18] ;  /* 0xffffe8060c187981 */ /* 0x000f68000c1e1900 */
[----:B------:R-:W5:Y:S04]  /*04a0*/  LDG.E R20, desc[UR6][R14.64+0x14] ;  /* 0x000014060e147981 */ /* 0x000f68000c1e1900 */
[----:B------:R-:W5:Y:S01]  /*04b0*/  LDG.E R25, desc[UR6][R12.64+-0x1c] ;  /* 0xffffe4060c197981 */ /* 0x000f62000c1e1900 */
[----:B------:R-:W-:-:S05]  /*04c0*/  VIADD R18, R18, 0x8 ;  /* 0x0000000812127836 */ /* 0x000fca0000000000 */
[----:B------:R-:W-:Y:S01]  /*04d0*/  ISETP.NE.AND P2, PT, R18, RZ, PT ;  /* 0x000000ff1200720c */ /* 0x000fe20003f45270 */
[----:B------:R-:W-:Y:S01]  /*04e0*/  VIADD R22, R22, 0x8 ;  /* 0x0000000816167836 */ /* 0x000fe20000000000 */
[----:B------:R-:W-:Y:S01]  /*04f0*/  IADD3 R11, PT, PT, R11, 0x8, RZ ;  /* 0x000000080b0b7810 */ /* 0x000fe20007ffe0ff */
[----:B------:R-:W-:Y:S01]  /*0500*/  VIADD R17, R17, 0xfffffff8 ;  /* 0xfffffff811117836 */ /* 0x000fe20000000000 */
[----:B---3--:R-:W-:Y:S02]  /*0510*/  I2FP.F32.S32 R21, R21 ;  /* 0x0000001500157245 */ /* 0x008fe40000201400 */
[----:B----4-:R-:W-:-:S05]  /*0520*/  I2FP.F32.S32 R19, R19 ;  /* 0x0000001300137245 */ /* 0x010fca0000201400 */
[----:B--2---:R-:W-:Y:S01]  /*0530*/  FFMA R19, R19, R23, R26 ;  /* 0x0000001713137223 */ /* 0x004fe2000000001a */
[----:B-----5:R-:W-:-:S03]  /*0540*/  I2FP.F32.S32 R23, R24 ;  /* 0x0000001800177245 */ /* 0x020fc60000201400 */
[----:B------:R-:W-:-:S04]  /*0550*/  FFMA R20, R21, R20, R19 ;  /* 0x0000001415147223 */ /* 0x000fc80000000013 */
[----:B------:R-:W-:Y:S01]  /*0560*/  FFMA R23, R23, R27, R20 ;  /* 0x0000001b17177223 */ /* 0x000fe20000000014 */
[----:B------:R-:W-:-:S05]  /*0570*/  I2FP.F32.S32 R20, R25 ;  /* 0x0000001900147245 */ /* 0x000fca0000201400 */
[----:B------:R-:W-:Y:S01]  /*0580*/  FFMA R20, R20, R28, R23 ;  /* 0x0000001c14147223 */ /* 0x000fe20000000017 */
[----:B------:R-:W-:Y:S06]  /*0590*/  @P2 BRA `(.L_x_67) ;  /* 0xfffffffc00582947 */ /* 0x000fec000383ffff */
.L_x_66:
[----:B------:R-:W-:Y:S02]  /*05a0*/  VIADD R7, R7, 0x1 ;  /* 0x0000000107077836 */ /* 0x000fe40000000000 */
[----:B-1----:R-:W-:Y:S01]  /*05b0*/  IMAD R21, R16, UR8, R3 ;  /* 0x0000000810157c24 */ /* 0x002fe2000f8e0203 */
[----:B------:R-:W-:Y:S06]  /*05c0*/  @!P1 BRA `(.L_x_68) ;  /* 0x0000000000e09947 */ /* 0x000fec0003800000 */
[----:B------:R-:W-:Y:S02]  /*05d0*/  IADD3 R12, PT, PT, R8, -0x1, RZ ;  /* 0xffffffff080c7810 */ /* 0x000fe40007ffe0ff */
[----:B------:R-:W-:Y:S02]  /*05e0*/  ISETP.NE.AND P2, PT, R9, RZ, PT ;  /* 0x000000ff0900720c */ /* 0x000fe40003f45270 */
[----:B------:R-:W-:-:S13]  /*05f0*/  ISETP.GE.U32.AND P1, PT, R12, 0x3, PT ;  /* 0x000000030c00780c */ /* 0x000fda0003f26070 */
[----:B------:R-:W-:Y:S05]  /*0600*/  @!P1 BRA `(.L_x_69) ;  /* 0x00000000005c9947 */ /* 0x000fea0003800000 */
[----:B------:R-:W1:Y:S01]  /*0610*/  LDC.64 R12, c[0x0][0x380] ;  /* 0x0000e000ff0c7b82 */ /* 0x000e620000000a00 */
[----:B------:R-:W-:-:S07]  /*0620*/  IMAD.IADD R17, R21, 0x1, -R22 ;  /* 0x0000000115117824 */ /* 0x000fce00078e0a16 */
        /* <DEDUP_REMOVED lines=8> */
[----:B------:R-:W5:Y:S04]  /*06b0*/  LDG.E R27, desc[UR6][R12.64+-0xc] ;  /* 0xfffff4060c1b7981 */ /* 0x000f68000c1e1900 */
[----:B------:R-:W5:Y:S04]  /*06c0*/  LDG.E R16, desc[UR6][R14.64+0x8] ;  /* 0x000008060e107981 */ /* 0x000f68000c1e1900 */
[----:B------:R-:W5:Y:S01]  /*06d0*/  LDG.E R28, desc[UR6][R14.64+0xc] ;  /* 0x00000c060e1c7981 */ /* 0x000f62000c1e1900 */
[----:B------:R-:W-:Y:S01]  /*06e0*/  VIADD R22, R22, 0x4 ;  /* 0x0000000416167836 */ /* 0x000fe20000000000 */
[----:B------:R-:W-:-:S02]  /*06f0*/  IADD3 R11, PT, PT, R11, 0x4, RZ ;  /* 0x000000040b0b7810 */ /* 0x000fc40007ffe0ff */
[----:B---3--:R-:W-:Y:S02]  /*0700*/  I2FP.F32.S32 R19, R18 ;  /* 0x0000001200137245 */ /* 0x008fe40000201400 */
[----:B--2---:R-:W-:-:S03]  /*0710*/  I2FP.F32.S32 R25, R24 ;  /* 0x0000001800197245 */ /* 0x004fc60000201400 */
[----:B----4-:R-:W-:Y:S01]  /*0720*/  FFMA R20, R19, R23, R20 ;  /* 0x0000001713147223 */ /* 0x010fe20000000014 */
[----:B-----5:R-:W-:-:S03]  /*0730*/  I2FP.F32.S32 R26, R26 ;  /* 0x0000001a001a7245 */ /* 0x020fc60000201400 */
[----:B------:R-:W-:Y:S01]  /*0740*/  FFMA R17, R25, R17, R20 ;  /* 0x0000001119117223 */ /* 0x000fe20000000014 */
[----:B------:R-:W-:-:S03]  /*0750*/  I2FP.F32.S32 R27, R27 ;  /* 0x0000001b001b7245 */ /* 0x000fc60000201400 */
[----:B------:R-:W-:-:S04]  /*0760*/  FFMA R16, R26, R16, R17 ;  /* 0x000000101a107223 */ /* 0x000fc80000000011 */
[----:B------:R-:W-:-:S07]  /*0770*/  FFMA R20, R27, R28, R16 ;  /* 0x0000001c1b147223 */ /* 0x000fce0000000010 */
.L_x_69:
[----:B------:R-:W-:Y:S05]  /*0780*/  @!P2 BRA `(.L_x_68) ;  /* 0x000000000070a947 */ /* 0x000fea0003800000 */
[----:B------:R-:W-:Y:S02]  /*0790*/  ISETP.NE.AND P1, PT, R9, 0x1, PT ;  /* 0x000000010900780c */ /* 0x000fe40003f25270 */
[----:B------:R-:W-:-:S04]  /*07a0*/  LOP3.LUT R12, R4, 0x1, RZ, 0xc0, !PT ;  /* 0x00000001040c7812 */ /* 0x000fc800078ec0ff */
[----:B------:R-:W-:-:S07]  /*07b0*/  ISETP.NE.U32.AND P2, PT, R12, 0x1, PT ;  /* 0x000000010c00780c */ /* 0x000fce0003f45070 */
[----:B------:R-:W1:Y:S01]  /*07c0*/  @P1 LDC.64 R16, c[0x0][0x380] ;  /* 0x0000e000ff101b82 */ /* 0x000e620000000a00 */
[----:B------:R-:W-:Y:S02]  /*07d0*/  @P1 IMAD.IADD R23, R21, 0x1, -R22 ;  /* 0x0000000115171824 */ /* 0x000fe400078e0a16 */
[----:B------:R-:W-:-:S05]  /*07e0*/  @P1 VIADD R22, R22, 0x2 ;  /* 0x0000000216161836 */ /* 0x000fca0000000000 */
[----:B------:R-:W2:Y:S08]  /*07f0*/  @P1 LDC.64 R18, c[0x0][0x390] ;  /* 0x0000e400ff121b82 */ /* 0x000eb00000000a00 */
[----:B------:R-:W3:Y:S08]  /*0800*/  @P2 LDC.64 R12, c[0x0][0x380] ;  /* 0x0000e000ff0c2b82 */ /* 0x000ef00000000a00 */
[----:B------:R-:W4:Y:S01]  /*0810*/  @P2 LDC.64 R14, c[0x0][0x390] ;  /* 0x0000e400ff0e2b82 */ /* 0x000f220000000a00 */
[----:B-1----:R-:W-:Y:S01]  /*0820*/  @P1 IMAD.WIDE R16, R23, 0x4, R16 ;  /* 0x0000000417101825 */ /* 0x002fe200078e0210 */
[----:B------:R-:W-:-:S04]  /*0830*/  @P2 IADD3 R23, PT, PT, R21, -R22, RZ ;  /* 0x8000001615172210 */ /* 0x000fc80007ffe0ff */
[----:B0-----:R-:W5:Y:S01]  /*0840*/  @P1 LDG.E R21, desc[UR6][R16.64] ;  /* 0x0000000610151981 */ /* 0x001f62000c1e1900 */
[----:B--2---:R-:W-:-:S04]  /*0850*/  @P1 IMAD.WIDE R18, R11, 0x4, R18 ;  /* 0x000000040b121825 */ /* 0x004fc800078e0212 */
[----:B------:R-:W-:Y:S01]  /*0860*/  @P1 VIADD R11, R11, 0x2 ;  /* 0x000000020b0b1836 */ /* 0x000fe20000000000 */
[----:B------:R-:W2:Y:S01]  /*0870*/  @P1 LDG.E R22, desc[UR6][R18.64] ;  /* 0x0000000612161981 */ /* 0x000ea2000c1e1900 */
[----:B---3--:R-:W-:-:S03]  /*0880*/  @P2 IMAD.WIDE R12, R23, 0x4, R12 ;  /* 0x00000004170c2825 */ /* 0x008fc600078e020c */
[----:B------:R-:W3:Y:S04]  /*0890*/  @P1 LDG.E R24, desc[UR6][R18.64+0x4] ;  /* 0x0000040612181981 */ /* 0x000ee8000c1e1900 */
[----:B------:R-:W3:Y:S01]  /*08a0*/  @P1 LDG.E R23, desc[UR6][R16.64+-0x4] ;  /* 0xfffffc0610171981 */ /* 0x000ee2000c1e1900 */
[----:B----4-:R-:W-:-:S03]  /*08b0*/  @P2 IMAD.WIDE R14, R11, 0x4, R14 ;  /* 0x000000040b0e2825 */ /* 0x010fc600078e020e */
[----:B------:R-:W4:Y:S04]  /*08c0*/  @P2 LDG.E R12, desc[UR6][R12.64] ;  /* 0x000000060c0c2981 */ /* 0x000f28000c1e1900 */
[----:B------:R-:W4:Y:S01]  /*08d0*/  @P2 LDG.E R15, desc[UR6][R14.64] ;  /* 0x000000060e0f2981 */ /* 0x000f22000c1e1900 */
[----:B------:R-:W-:Y:S02]  /*08e0*/  @P2 IADD3 R11, PT, PT, R11, 0x1, RZ ;  /* 0x000000010b0b2810 */ /* 0x000fe40007ffe0ff */
[----:B-----5:R-:W-:-:S05]  /*08f0*/  @P1 I2FP.F32.S32 R21, R21 ;  /* 0x0000001500151245 */ /* 0x020fca0000201400 */
[----:B--2---:R-:W-:Y:S01]  /*0900*/  @P1 FFMA R22, R21, R22, R20 ;  /* 0x0000001615161223 */ /* 0x004fe20000000014 */
[----:B---3--:R-:W-:Y:S02]  /*0910*/  @P1 I2FP.F32.S32 R23, R23 ;  /* 0x0000001700171245 */ /* 0x008fe40000201400 */
[----:B----4-:R-:W-:-:S03]  /*0920*/  @P2 I2FP.F32.S32 R21, R12 ;  /* 0x0000000c00152245 */ /* 0x010fc60000201400 */
[----:B------:R-:W-:-:S04]  /*0930*/  @P1 FFMA R20, R23, R24, R22 ;  /* 0x0000001817141223 */ /* 0x000fc80000000016 */
[----:B------:R-:W-:-:S07]  /*0940*/  @P2 FFMA R20, R15, R21, R20 ;  /* 0x000000150f142223 */ /* 0x000fce0000000014 */
.L_x_68:
[----:B------:R-:W-:Y:S05]  /*0950*/  @P0 BRA `(.L_x_70) ;  /* 0xfffffff8003c0947 */ /* 0x000fea000383ffff */
.L_x_65:
[----:B------:R-:W1:Y:S01]  /*0960*/  LDC.64 R4, c[0x0][0x388] ;  /* 0x0000e200ff047b82 */ /* 0x000e620000000a00 */
[----:B------:R-:W0:Y:S01]  /*0970*/  F2I.TRUNC.NTZ R7, R20 ;  /* 0x0000001400077305 */ /* 0x000e22000020f100 */
[----:B------:R-:W-:-:S04]  /*0980*/  IMAD R3, R2, UR8, R3 ;  /* 0x0000000802037c24 */ /* 0x000fc8000f8e0203 */
[----:B-1----:R-:W-:-:S05]  /*0990*/  IMAD.WIDE R2, R3, 0x4, R4 ;  /* 0x0000000403027825 */ /* 0x002fca00078e0204 */
[----:B0-----:R-:W-:Y:S01]  /*09a0*/  STG.E desc[UR6][R2.64], R7 ;  /* 0x0000000702007986 */ /* 0x001fe2000c101906 */
[----:B------:R-:W-:Y:S05]  /*09b0*/  EXIT ;  /* 0x000000000000794d */ /* 0x000fea0003800000 */
.L_x_71:
        /* <DEDUP_REMOVED lines=12> */
.L_x_82:


//--------------------- .nv.shared.reserved.0     --------------------------
	.section	.nv.shared.reserved.0,"aw",@nobits
	.weak		__nv_reservedSMEM_offset_0_alias
	.size		__nv_reservedSMEM_offset_0_alias, 0, 64
	.other		__nv_reservedSMEM_offset_0_alias,@"STO_CUDA_RESERVED_SHARED STV_DEFAULT"
__nv_reservedSMEM_offset_0_alias:
	.zero		0
	.zero		64


//--------------------- .nv.constant0._Z23hysteresis_edges_kernelPKiPiiiiPb --------------------------
	.section	.nv.constant0._Z23hysteresis_edges_kernelPKiPiiiiPb,"a",@progbits
	.sectionflags	@""
	.align	4
.nv.constant0._Z23hysteresis_edges_kernelPKiPiiiiPb:
	.zero		936


//--------------------- .nv.constant0._Z18first_edges_kernelPKiPiiii --------------------------
	.section	.nv.constant0._Z18first_edges_kernelPKiPiiii,"a",@progbits
	.sectionflags	@""
	.align	4
.nv.constant0._Z18first_edges_kernelPKiPiiii:
	.zero		924


//--------------------- .nv.constant0._Z30non_maximum_suppression_kernelPKiS0_S0_Piii --------------------------
	.section	.nv.constant0._Z30non_maximum_suppression_kernelPKiS0_S0_Piii,"a",@progbits
	.sectionflags	@""
	.align	4
.nv.constant0._Z30non_maximum_suppression_kernelPKiS0_S0_Piii:
	.zero		936


//--------------------- .nv.constant0._Z22merge_gradients_kernelPKiS0_Piii --------------------------
	.section	.nv.constant0._Z22merge_gradients_kernelPKiS0_Piii,"a",@progbits
	.sectionflags	@""
	.align	4
.nv.constant0._Z22merge_gradients_kernelPKiS0_Piii:
	.zero		928


//--------------------- .nv.constant0._Z16normalize_kernelPiiiiPKiS1_ --------------------------
	.section	.nv.constant0._Z16normalize_kernelPiiiiPKiS1_,"a",@progbits
	.sectionflags	@""
	.align	4
.nv.constant0._Z16normalize_kernelPiiiiPKiS1_:
	.zero		936


//--------------------- .nv.constant0._Z14min_max_kernelPKiiiPiS1_ --------------------------
	.section	.nv.constant0._Z14min_max_kernelPKiiiPiS1_,"a",@progbits
	.sectionflags	@""
	.align	4
.nv.constant0._Z14min_max_kernelPKiiiPiS1_:
	.zero		928


//--------------------- .nv.constant0._Z18convolution_kernelPKiPiPKfiii --------------------------
	.section	.nv.constant0._Z18convolution_kernelPKiPiPKfiii,"a",@progbits
	.sectionflags	@""
	.align	4
.nv.constant0._Z18convolution_kernelPKiPiPKfiii:
	.zero		932


//--------------------- SYMBOLS --------------------------

	.type		.nv.reservedSmem.offset0,@object
	.size		.nv.reservedSmem.offset0,0x4
